//
// Generated by NVIDIA NVVM Compiler
//
// Compiler Build ID: CL-36424714
// Cuda compilation tools, release 13.0, V13.0.88
// Based on NVVM 20.0.0
//

.version 9.0
.target sm_100
.address_size 64

	// .globl	_Z26calculateHistEntropyCuda3DPKdS0_S0_S0_PdS1_
.extern .func  (.param .b32 func_retval0) vprintf
(
	.param .b64 vprintf_param_0,
	.param .b64 vprintf_param_1
)
;
.const .align 4 .u32 d_histEntropySize;
.const .align 4 .u32 d_histEntropySizeRow;
.const .align 4 .u32 d_histEntropySizeCol;
.const .align 8 .f64 d_startBin;
.const .align 8 .f64 d_endBin;
.const .align 8 .f64 d_stepBin;
.const .align 8 .f64 d_tMax;
.const .align 8 .f64 d_transTime;
.const .align 8 .f64 d_h;
.const .align 4 .u32 d_coord;
.const .align 4 .u32 d_paramsSize;
.const .align 4 .u32 d_XSize;
.const .align 4 .u32 d_paramNumberA;
.const .align 4 .u32 d_paramNumberB;
.global .align 4 .u32 d_progress;
.global .align 8 .f64 EPSD = 0d3CB0000000000000;
.global .align 1 .b8 $str[16] = {80, 114, 111, 103, 114, 101, 115, 115, 58, 32, 37, 100, 37, 37, 10};

.visible .entry _Z26calculateHistEntropyCuda3DPKdS0_S0_S0_PdS1_(
	.param .u64 .ptr .align 1 _Z26calculateHistEntropyCuda3DPKdS0_S0_S0_PdS1__param_0,
	.param .u64 .ptr .align 1 _Z26calculateHistEntropyCuda3DPKdS0_S0_S0_PdS1__param_1,
	.param .u64 .ptr .align 1 _Z26calculateHistEntropyCuda3DPKdS0_S0_S0_PdS1__param_2,
	.param .u64 .ptr .align 1 _Z26calculateHistEntropyCuda3DPKdS0_S0_S0_PdS1__param_3,
	.param .u64 .ptr .align 1 _Z26calculateHistEntropyCuda3DPKdS0_S0_S0_PdS1__param_4,
	.param .u64 .ptr .align 1 _Z26calculateHistEntropyCuda3DPKdS0_S0_S0_PdS1__param_5
)
{
	.local .align 16 .b8 	__local_depot0[528];
	.reg .b64 	%SP;
	.reg .b64 	%SPL;
	.reg .pred 	%p<71>;
	.reg .b16 	%rs<19>;
	.reg .b32 	%r<160>;
	.reg .b32 	%f<3>;
	.reg .b64 	%rd<73>;
	.reg .b64 	%fd<411>;

	mov.u64 	%SPL, __local_depot0;
	cvta.local.u64 	%SP, %SPL;
	ld.param.u64 	%rd21, [_Z26calculateHistEntropyCuda3DPKdS0_S0_S0_PdS1__param_0];
	ld.param.u64 	%rd22, [_Z26calculateHistEntropyCuda3DPKdS0_S0_S0_PdS1__param_1];
	ld.param.u64 	%rd23, [_Z26calculateHistEntropyCuda3DPKdS0_S0_S0_PdS1__param_2];
	ld.param.u64 	%rd24, [_Z26calculateHistEntropyCuda3DPKdS0_S0_S0_PdS1__param_3];
	add.u64 	%rd1, %SPL, 0;
	add.u64 	%rd2, %SPL, 256;
	mov.u32 	%r64, %tid.x;
	mov.u32 	%r65, %ctaid.x;
	mov.u32 	%r66, %ntid.x;
	mad.lo.s32 	%r1, %r65, %r66, %r64;
	ld.const.u32 	%r2, [d_histEntropySize];
	setp.ge.s32 	%p3, %r1, %r2;
	@%p3 bra 	$L__BB0_75;
	ld.const.f64 	%fd1, [d_endBin];
	ld.const.f64 	%fd2, [d_startBin];
	sub.f64 	%fd99, %fd1, %fd2;
	ld.const.f64 	%fd3, [d_stepBin];
	div.rn.f64 	%fd100, %fd99, %fd3;
	cvt.rpi.f64.f64 	%fd101, %fd100;
	cvt.rzi.s32.f64 	%r3, %fd101;
	mul.lo.s32 	%r4, %r3, %r1;
	add.s32 	%r67, %r4, %r3;
	mul.lo.s32 	%r68, %r3, %r2;
	setp.gt.s32 	%p4, %r67, %r68;
	@%p4 bra 	$L__BB0_75;
	ld.const.u32 	%r69, [d_histEntropySizeCol];
	div.s32 	%r5, %r1, %r69;
	mul.lo.s32 	%r70, %r5, %r69;
	sub.s32 	%r6, %r1, %r70;
	ld.const.s32 	%rd3, [d_XSize];
	setp.eq.s64 	%p5, %rd3, 0;
	@%p5 bra 	$L__BB0_5;
	cvta.to.global.u64 	%rd4, %rd21;
	shl.b64 	%rd5, %rd3, 3;
	mov.b64 	%rd69, 0;
$L__BB0_4:
	add.s64 	%rd30, %rd4, %rd69;
	ld.global.u8 	%rs4, [%rd30];
	add.s64 	%rd31, %rd1, %rd69;
	st.local.u8 	[%rd31], %rs4;
	add.s64 	%rd69, %rd69, 1;
	setp.lt.u64 	%p6, %rd69, %rd5;
	@%p6 bra 	$L__BB0_4;
$L__BB0_5:
	ld.const.s32 	%rd8, [d_paramsSize];
	setp.eq.s64 	%p7, %rd8, 0;
	@%p7 bra 	$L__BB0_8;
	cvta.to.global.u64 	%rd9, %rd22;
	shl.b64 	%rd10, %rd8, 3;
	mov.b64 	%rd70, 0;
$L__BB0_7:
	add.s64 	%rd33, %rd9, %rd70;
	ld.global.u8 	%rs5, [%rd33];
	add.s64 	%rd34, %rd2, %rd70;
	st.local.u8 	[%rd34], %rs5;
	add.s64 	%rd70, %rd70, 1;
	setp.lt.u64 	%p8, %rd70, %rd10;
	@%p8 bra 	$L__BB0_7;
$L__BB0_8:
	cvta.to.global.u64 	%rd35, %rd23;
	mul.wide.s32 	%rd36, %r5, 8;
	add.s64 	%rd37, %rd35, %rd36;
	ld.global.f64 	%fd102, [%rd37];
	ld.const.u32 	%r71, [d_paramNumberA];
	mul.wide.s32 	%rd38, %r71, 8;
	add.s64 	%rd39, %rd2, %rd38;
	st.local.f64 	[%rd39], %fd102;
	cvta.to.global.u64 	%rd40, %rd24;
	mul.wide.s32 	%rd41, %r6, 8;
	add.s64 	%rd42, %rd40, %rd41;
	ld.global.f64 	%fd103, [%rd42];
	ld.const.u32 	%r72, [d_paramNumberB];
	mul.wide.s32 	%rd43, %r72, 8;
	add.s64 	%rd44, %rd2, %rd43;
	st.local.f64 	[%rd44], %fd103;
	ld.const.f64 	%fd4, [d_h];
	ld.const.f64 	%fd104, [d_transTime];
	div.rn.f64 	%fd105, %fd104, %fd4;
	cvt.rzi.s32.f64 	%r7, %fd105;
	setp.lt.s32 	%p9, %r7, 1;
	@%p9 bra 	$L__BB0_16;
	mul.f64 	%fd107, %fd4, 0d3FE0000000000000;
	ld.local.v2.f64 	{%fd108, %fd5}, [%rd2];
	add.f64 	%fd6, %fd107, %fd108;
	sub.f64 	%fd7, %fd107, %fd108;
	ld.local.v2.f64 	{%fd8, %fd9}, [%rd2+16];
	ld.local.v2.f64 	{%fd389, %fd388}, [%rd1];
	ld.local.f64 	%fd387, [%rd1+16];
	and.b32  	%r8, %r7, 3;
	setp.lt.u32 	%p10, %r7, 4;
	@%p10 bra 	$L__BB0_12;
	and.b32  	%r73, %r7, 2147483644;
	neg.s32 	%r138, %r73;
$L__BB0_11:
	neg.f64 	%fd109, %fd388;
	sub.f64 	%fd110, %fd109, %fd387;
	fma.rn.f64 	%fd111, %fd6, %fd110, %fd389;
	fma.rn.f64 	%fd112, %fd5, %fd388, %fd111;
	fma.rn.f64 	%fd113, %fd6, %fd112, %fd388;
	sub.f64 	%fd114, %fd111, %fd9;
	fma.rn.f64 	%fd115, %fd387, %fd114, %fd8;
	fma.rn.f64 	%fd116, %fd6, %fd115, %fd387;
	fma.rn.f64 	%fd117, %fd7, %fd8, %fd116;
	mul.f64 	%fd118, %fd7, %fd114;
	mov.f64 	%fd119, 0d3FF0000000000000;
	sub.f64 	%fd120, %fd119, %fd118;
	div.rn.f64 	%fd121, %fd117, %fd120;
	fma.rn.f64 	%fd122, %fd7, %fd111, %fd113;
	mul.f64 	%fd123, %fd7, %fd5;
	sub.f64 	%fd124, %fd119, %fd123;
	div.rn.f64 	%fd125, %fd122, %fd124;
	neg.f64 	%fd126, %fd125;
	sub.f64 	%fd127, %fd126, %fd121;
	fma.rn.f64 	%fd128, %fd7, %fd127, %fd111;
	fma.rn.f64 	%fd129, %fd6, %fd127, %fd128;
	fma.rn.f64 	%fd130, %fd5, %fd125, %fd129;
	fma.rn.f64 	%fd131, %fd6, %fd130, %fd125;
	sub.f64 	%fd132, %fd129, %fd9;
	fma.rn.f64 	%fd133, %fd121, %fd132, %fd8;
	fma.rn.f64 	%fd134, %fd6, %fd133, %fd121;
	fma.rn.f64 	%fd135, %fd7, %fd8, %fd134;
	mul.f64 	%fd136, %fd7, %fd132;
	sub.f64 	%fd137, %fd119, %fd136;
	div.rn.f64 	%fd138, %fd135, %fd137;
	fma.rn.f64 	%fd139, %fd7, %fd129, %fd131;
	div.rn.f64 	%fd140, %fd139, %fd124;
	neg.f64 	%fd141, %fd140;
	sub.f64 	%fd142, %fd141, %fd138;
	fma.rn.f64 	%fd143, %fd7, %fd142, %fd129;
	fma.rn.f64 	%fd144, %fd6, %fd142, %fd143;
	fma.rn.f64 	%fd145, %fd5, %fd140, %fd144;
	fma.rn.f64 	%fd146, %fd6, %fd145, %fd140;
	sub.f64 	%fd147, %fd144, %fd9;
	fma.rn.f64 	%fd148, %fd138, %fd147, %fd8;
	fma.rn.f64 	%fd149, %fd6, %fd148, %fd138;
	fma.rn.f64 	%fd150, %fd7, %fd8, %fd149;
	mul.f64 	%fd151, %fd7, %fd147;
	sub.f64 	%fd152, %fd119, %fd151;
	div.rn.f64 	%fd153, %fd150, %fd152;
	fma.rn.f64 	%fd154, %fd7, %fd144, %fd146;
	div.rn.f64 	%fd155, %fd154, %fd124;
	neg.f64 	%fd156, %fd155;
	sub.f64 	%fd157, %fd156, %fd153;
	fma.rn.f64 	%fd158, %fd7, %fd157, %fd144;
	fma.rn.f64 	%fd159, %fd6, %fd157, %fd158;
	fma.rn.f64 	%fd160, %fd5, %fd155, %fd159;
	fma.rn.f64 	%fd161, %fd6, %fd160, %fd155;
	sub.f64 	%fd162, %fd159, %fd9;
	fma.rn.f64 	%fd163, %fd153, %fd162, %fd8;
	fma.rn.f64 	%fd164, %fd6, %fd163, %fd153;
	fma.rn.f64 	%fd165, %fd7, %fd8, %fd164;
	mul.f64 	%fd166, %fd7, %fd162;
	sub.f64 	%fd167, %fd119, %fd166;
	div.rn.f64 	%fd387, %fd165, %fd167;
	fma.rn.f64 	%fd168, %fd7, %fd159, %fd161;
	div.rn.f64 	%fd388, %fd168, %fd124;
	neg.f64 	%fd169, %fd388;
	sub.f64 	%fd170, %fd169, %fd387;
	fma.rn.f64 	%fd389, %fd7, %fd170, %fd159;
	add.s32 	%r138, %r138, 4;
	setp.ne.s32 	%p11, %r138, 0;
	@%p11 bra 	$L__BB0_11;
$L__BB0_12:
	setp.eq.s32 	%p12, %r8, 0;
	@%p12 bra 	$L__BB0_15;
	neg.s32 	%r139, %r8;
$L__BB0_14:
	.pragma "nounroll";
	neg.f64 	%fd171, %fd388;
	sub.f64 	%fd172, %fd171, %fd387;
	fma.rn.f64 	%fd173, %fd6, %fd172, %fd389;
	fma.rn.f64 	%fd174, %fd5, %fd388, %fd173;
	fma.rn.f64 	%fd175, %fd6, %fd174, %fd388;
	sub.f64 	%fd176, %fd173, %fd9;
	fma.rn.f64 	%fd177, %fd387, %fd176, %fd8;
	fma.rn.f64 	%fd178, %fd6, %fd177, %fd387;
	fma.rn.f64 	%fd179, %fd7, %fd8, %fd178;
	mul.f64 	%fd180, %fd7, %fd176;
	mov.f64 	%fd181, 0d3FF0000000000000;
	sub.f64 	%fd182, %fd181, %fd180;
	div.rn.f64 	%fd387, %fd179, %fd182;
	fma.rn.f64 	%fd183, %fd7, %fd173, %fd175;
	mul.f64 	%fd184, %fd7, %fd5;
	sub.f64 	%fd185, %fd181, %fd184;
	div.rn.f64 	%fd388, %fd183, %fd185;
	neg.f64 	%fd186, %fd388;
	sub.f64 	%fd187, %fd186, %fd387;
	fma.rn.f64 	%fd389, %fd7, %fd187, %fd173;
	add.s32 	%r139, %r139, 1;
	setp.ne.s32 	%p13, %r139, 0;
	@%p13 bra 	$L__BB0_14;
$L__BB0_15:
	st.local.f64 	[%rd1+16], %fd387;
	st.local.v2.f64 	[%rd1], {%fd389, %fd388};
$L__BB0_16:
	ld.param.u64 	%rd67, [_Z26calculateHistEntropyCuda3DPKdS0_S0_S0_PdS1__param_5];
	cvta.to.global.u64 	%rd45, %rd67;
	mul.wide.s32 	%rd46, %r4, 8;
	add.s64 	%rd13, %rd45, %rd46;
	ld.const.f64 	%fd189, [d_tMax];
	div.rn.f64 	%fd190, %fd189, %fd4;
	cvt.rzi.s32.f64 	%r15, %fd190;
	setp.lt.s32 	%p14, %r15, 1;
	mov.f64 	%fd391, 0d3CB0000000000000;
	@%p14 bra 	$L__BB0_40;
	ld.const.u32 	%r76, [d_coord];
	mul.wide.s32 	%rd47, %r76, 8;
	add.s64 	%rd14, %rd1, %rd47;
	ld.local.f64 	%fd395, [%rd14];
	mul.f64 	%fd191, %fd4, 0d3FE0000000000000;
	ld.local.v2.f64 	{%fd192, %fd35}, [%rd2];
	add.f64 	%fd36, %fd191, %fd192;
	sub.f64 	%fd37, %fd191, %fd192;
	ld.local.v2.f64 	{%fd38, %fd39}, [%rd2+16];
	setp.eq.s32 	%p16, %r15, 1;
	mov.b32 	%r146, 0;
	mov.pred 	%p70, 0;
	@%p16 bra 	$L__BB0_33;
	ld.local.v2.f64 	{%fd392, %fd394}, [%rd1];
	ld.local.f64 	%fd393, [%rd1+16];
	and.b32  	%r78, %r15, 2147483646;
	neg.s32 	%r143, %r78;
	mov.b32 	%r146, 0;
	mov.b16 	%rs18, 0;
$L__BB0_19:
	neg.f64 	%fd193, %fd394;
	sub.f64 	%fd194, %fd193, %fd393;
	fma.rn.f64 	%fd195, %fd36, %fd194, %fd392;
	fma.rn.f64 	%fd196, %fd35, %fd394, %fd195;
	fma.rn.f64 	%fd197, %fd36, %fd196, %fd394;
	sub.f64 	%fd198, %fd195, %fd39;
	fma.rn.f64 	%fd199, %fd393, %fd198, %fd38;
	fma.rn.f64 	%fd200, %fd36, %fd199, %fd393;
	fma.rn.f64 	%fd201, %fd37, %fd38, %fd200;
	mul.f64 	%fd202, %fd37, %fd198;
	mov.f64 	%fd203, 0d3FF0000000000000;
	sub.f64 	%fd204, %fd203, %fd202;
	div.rn.f64 	%fd51, %fd201, %fd204;
	st.local.f64 	[%rd1+16], %fd51;
	fma.rn.f64 	%fd205, %fd37, %fd195, %fd197;
	mul.f64 	%fd206, %fd37, %fd35;
	sub.f64 	%fd207, %fd203, %fd206;
	div.rn.f64 	%fd52, %fd205, %fd207;
	neg.f64 	%fd208, %fd52;
	sub.f64 	%fd53, %fd208, %fd51;
	fma.rn.f64 	%fd54, %fd37, %fd53, %fd195;
	st.local.v2.f64 	[%rd1], {%fd54, %fd52};
	ld.local.f64 	%fd55, [%rd14];
	setp.gt.f64 	%p17, %fd55, %fd395;
	mov.b16 	%rs17, 1;
	@%p17 bra 	$L__BB0_25;
	setp.geu.f64 	%p18, %fd55, %fd395;
	and.b16  	%rs8, %rs18, 255;
	setp.eq.s16 	%p19, %rs8, 0;
	or.pred  	%p20, %p18, %p19;
	mov.u16 	%rs17, %rs18;
	@%p20 bra 	$L__BB0_25;
	setp.ltu.f64 	%p21, %fd395, %fd2;
	setp.geu.f64 	%p22, %fd395, %fd1;
	mov.b16 	%rs17, 0;
	or.pred  	%p23, %p21, %p22;
	@%p23 bra 	$L__BB0_25;
	sub.f64 	%fd209, %fd395, %fd2;
	div.rn.f64 	%fd210, %fd209, %fd3;
	cvt.rzi.s32.f64 	%r25, %fd210;
	setp.ge.s32 	%p24, %r25, %r3;
	setp.lt.s32 	%p25, %r25, 0;
	or.pred  	%p26, %p24, %p25;
	@%p26 bra 	$L__BB0_24;
	mul.wide.u32 	%rd48, %r25, 8;
	add.s64 	%rd49, %rd13, %rd48;
	ld.global.f64 	%fd211, [%rd49];
	add.f64 	%fd212, %fd211, 0d3FF0000000000000;
	st.global.f64 	[%rd49], %fd212;
$L__BB0_24:
	add.s32 	%r146, %r146, 1;
$L__BB0_25:
	fma.rn.f64 	%fd213, %fd36, %fd53, %fd54;
	fma.rn.f64 	%fd214, %fd35, %fd52, %fd213;
	fma.rn.f64 	%fd215, %fd36, %fd214, %fd52;
	sub.f64 	%fd216, %fd213, %fd39;
	fma.rn.f64 	%fd217, %fd51, %fd216, %fd38;
	fma.rn.f64 	%fd218, %fd36, %fd217, %fd51;
	fma.rn.f64 	%fd219, %fd37, %fd38, %fd218;
	mul.f64 	%fd220, %fd37, %fd216;
	mov.f64 	%fd221, 0d3FF0000000000000;
	sub.f64 	%fd222, %fd221, %fd220;
	div.rn.f64 	%fd393, %fd219, %fd222;
	st.local.f64 	[%rd1+16], %fd393;
	fma.rn.f64 	%fd223, %fd37, %fd213, %fd215;
	mul.f64 	%fd224, %fd37, %fd35;
	sub.f64 	%fd225, %fd221, %fd224;
	div.rn.f64 	%fd394, %fd223, %fd225;
	neg.f64 	%fd226, %fd394;
	sub.f64 	%fd227, %fd226, %fd393;
	fma.rn.f64 	%fd392, %fd37, %fd227, %fd213;
	st.local.v2.f64 	[%rd1], {%fd392, %fd394};
	ld.local.f64 	%fd395, [%rd14];
	setp.gt.f64 	%p27, %fd395, %fd55;
	mov.b16 	%rs18, 1;
	@%p27 bra 	$L__BB0_31;
	setp.geu.f64 	%p28, %fd395, %fd55;
	and.b16  	%rs12, %rs17, 255;
	setp.eq.s16 	%p29, %rs12, 0;
	or.pred  	%p30, %p28, %p29;
	mov.u16 	%rs18, %rs17;
	@%p30 bra 	$L__BB0_31;
	setp.ltu.f64 	%p31, %fd55, %fd2;
	setp.geu.f64 	%p32, %fd55, %fd1;
	mov.b16 	%rs18, 0;
	or.pred  	%p33, %p31, %p32;
	@%p33 bra 	$L__BB0_31;
	sub.f64 	%fd228, %fd55, %fd2;
	div.rn.f64 	%fd229, %fd228, %fd3;
	cvt.rzi.s32.f64 	%r28, %fd229;
	setp.ge.s32 	%p34, %r28, %r3;
	setp.lt.s32 	%p35, %r28, 0;
	or.pred  	%p36, %p34, %p35;
	@%p36 bra 	$L__BB0_30;
	mul.wide.u32 	%rd50, %r28, 8;
	add.s64 	%rd51, %rd13, %rd50;
	ld.global.f64 	%fd230, [%rd51];
	add.f64 	%fd231, %fd230, 0d3FF0000000000000;
	st.global.f64 	[%rd51], %fd231;
$L__BB0_30:
	add.s32 	%r146, %r146, 1;
$L__BB0_31:
	add.s32 	%r143, %r143, 2;
	setp.eq.s32 	%p37, %r143, 0;
	@%p37 bra 	$L__BB0_32;
	bra.uni 	$L__BB0_19;
$L__BB0_32:
	and.b16  	%rs15, %rs18, 255;
	setp.ne.s16 	%p70, %rs15, 0;
$L__BB0_33:
	and.b32  	%r79, %r15, 1;
	setp.eq.b32 	%p38, %r79, 1;
	not.pred 	%p39, %p38;
	@%p39 bra 	$L__BB0_39;
	ld.local.v2.f64 	{%fd232, %fd233}, [%rd1];
	neg.f64 	%fd234, %fd233;
	ld.local.f64 	%fd235, [%rd1+16];
	sub.f64 	%fd236, %fd234, %fd235;
	fma.rn.f64 	%fd237, %fd36, %fd236, %fd232;
	fma.rn.f64 	%fd238, %fd35, %fd233, %fd237;
	fma.rn.f64 	%fd239, %fd36, %fd238, %fd233;
	sub.f64 	%fd240, %fd237, %fd39;
	fma.rn.f64 	%fd241, %fd235, %fd240, %fd38;
	fma.rn.f64 	%fd242, %fd36, %fd241, %fd235;
	fma.rn.f64 	%fd243, %fd37, %fd38, %fd242;
	mul.f64 	%fd244, %fd37, %fd240;
	mov.f64 	%fd245, 0d3FF0000000000000;
	sub.f64 	%fd246, %fd245, %fd244;
	div.rn.f64 	%fd247, %fd243, %fd246;
	st.local.f64 	[%rd1+16], %fd247;
	fma.rn.f64 	%fd248, %fd37, %fd237, %fd239;
	mul.f64 	%fd249, %fd37, %fd35;
	sub.f64 	%fd250, %fd245, %fd249;
	div.rn.f64 	%fd251, %fd248, %fd250;
	neg.f64 	%fd252, %fd251;
	sub.f64 	%fd253, %fd252, %fd247;
	fma.rn.f64 	%fd254, %fd37, %fd253, %fd237;
	st.local.v2.f64 	[%rd1], {%fd254, %fd251};
	ld.local.f64 	%fd255, [%rd14];
	setp.geu.f64 	%p40, %fd255, %fd395;
	not.pred 	%p41, %p70;
	or.pred  	%p42, %p40, %p41;
	@%p42 bra 	$L__BB0_39;
	setp.ltu.f64 	%p43, %fd395, %fd2;
	setp.geu.f64 	%p44, %fd395, %fd1;
	or.pred  	%p45, %p43, %p44;
	@%p45 bra 	$L__BB0_39;
	sub.f64 	%fd256, %fd395, %fd2;
	div.rn.f64 	%fd257, %fd256, %fd3;
	cvt.rzi.s32.f64 	%r19, %fd257;
	setp.ge.s32 	%p46, %r19, %r3;
	setp.lt.s32 	%p47, %r19, 0;
	or.pred  	%p48, %p46, %p47;
	@%p48 bra 	$L__BB0_38;
	mul.wide.u32 	%rd52, %r19, 8;
	add.s64 	%rd53, %rd13, %rd52;
	ld.global.f64 	%fd258, [%rd53];
	add.f64 	%fd259, %fd258, 0d3FF0000000000000;
	st.global.f64 	[%rd53], %fd259;
$L__BB0_38:
	add.s32 	%r146, %r146, 1;
$L__BB0_39:
	cvt.rn.f64.s32 	%fd260, %r146;
	add.f64 	%fd391, %fd260, 0d3CB0000000000000;
$L__BB0_40:
	setp.lt.s32 	%p49, %r3, 1;
	mov.f64 	%fd410, 0d0000000000000000;
	@%p49 bra 	$L__BB0_73;
	mov.b32 	%r80, 1127219200;
	mov.b32 	%r81, -2147483648;
	mov.b64 	%fd46, {%r81, %r80};
	setp.eq.s32 	%p50, %r3, 1;
	mov.f64 	%fd410, 0d0000000000000000;
	mov.b64 	%rd72, 0;
	@%p50 bra 	$L__BB0_63;
	ld.param.u64 	%rd68, [_Z26calculateHistEntropyCuda3DPKdS0_S0_S0_PdS1__param_5];
	and.b32  	%r82, %r3, 2147483646;
	neg.s32 	%r147, %r82;
	mul.wide.s32 	%rd55, %r4, 8;
	cvta.to.global.u64 	%rd56, %rd68;
	add.s64 	%rd57, %rd55, %rd56;
	add.s64 	%rd71, %rd57, 8;
	mov.f64 	%fd410, 0d0000000000000000;
$L__BB0_43:
	ld.global.f64 	%fd61, [%rd71+-8];
	setp.leu.f64 	%p51, %fd61, 0d0000000000000000;
	@%p51 bra 	$L__BB0_52;
	div.rn.f64 	%fd62, %fd61, %fd391;
	st.global.f64 	[%rd71+-8], %fd62;
	{
	.reg .b32 %temp; 
	mov.b64 	{%temp, %r148}, %fd62;
	}
	{
	.reg .b32 %temp; 
	mov.b64 	{%r149, %temp}, %fd62;
	}
	setp.gt.s32 	%p52, %r148, 1048575;
	mov.b32 	%r150, -1023;
	mov.f64 	%fd397, %fd62;
	@%p52 bra 	$L__BB0_46;
	mul.f64 	%fd397, %fd62, 0d4350000000000000;
	{
	.reg .b32 %temp; 
	mov.b64 	{%temp, %r148}, %fd397;
	}
	{
	.reg .b32 %temp; 
	mov.b64 	{%r149, %temp}, %fd397;
	}
	mov.b32 	%r150, -1077;
$L__BB0_46:
	add.s32 	%r85, %r148, -1;
	setp.gt.u32 	%p53, %r85, 2146435070;
	@%p53 bra 	$L__BB0_50;
	shr.u32 	%r88, %r148, 20;
	add.s32 	%r151, %r150, %r88;
	and.b32  	%r89, %r148, 1048575;
	or.b32  	%r90, %r89, 1072693248;
	mov.b64 	%fd398, {%r149, %r90};
	setp.lt.u32 	%p55, %r90, 1073127583;
	@%p55 bra 	$L__BB0_49;
	{
	.reg .b32 %temp; 
	mov.b64 	{%r91, %temp}, %fd398;
	}
	{
	.reg .b32 %temp; 
	mov.b64 	{%temp, %r92}, %fd398;
	}
	add.s32 	%r93, %r92, -1048576;
	mov.b64 	%fd398, {%r91, %r93};
	add.s32 	%r151, %r151, 1;
$L__BB0_49:
	add.f64 	%fd266, %fd398, 0dBFF0000000000000;
	add.f64 	%fd267, %fd398, 0d3FF0000000000000;
	rcp.approx.ftz.f64 	%fd268, %fd267;
	neg.f64 	%fd269, %fd267;
	fma.rn.f64 	%fd270, %fd269, %fd268, 0d3FF0000000000000;
	fma.rn.f64 	%fd271, %fd270, %fd270, %fd270;
	fma.rn.f64 	%fd272, %fd271, %fd268, %fd268;
	mul.f64 	%fd273, %fd266, %fd272;
	fma.rn.f64 	%fd274, %fd266, %fd272, %fd273;
	mul.f64 	%fd275, %fd274, %fd274;
	fma.rn.f64 	%fd276, %fd275, 0d3EB1380B3AE80F1E, 0d3ED0EE258B7A8B04;
	fma.rn.f64 	%fd277, %fd276, %fd275, 0d3EF3B2669F02676F;
	fma.rn.f64 	%fd278, %fd277, %fd275, 0d3F1745CBA9AB0956;
	fma.rn.f64 	%fd279, %fd278, %fd275, 0d3F3C71C72D1B5154;
	fma.rn.f64 	%fd280, %fd279, %fd275, 0d3F624924923BE72D;
	fma.rn.f64 	%fd281, %fd280, %fd275, 0d3F8999999999A3C4;
	fma.rn.f64 	%fd282, %fd281, %fd275, 0d3FB5555555555554;
	sub.f64 	%fd283, %fd266, %fd274;
	add.f64 	%fd284, %fd283, %fd283;
	neg.f64 	%fd285, %fd274;
	fma.rn.f64 	%fd286, %fd285, %fd266, %fd284;
	mul.f64 	%fd287, %fd272, %fd286;
	mul.f64 	%fd288, %fd275, %fd282;
	fma.rn.f64 	%fd289, %fd288, %fd274, %fd287;
	xor.b32  	%r94, %r151, -2147483648;
	mov.b32 	%r95, 1127219200;
	mov.b64 	%fd290, {%r94, %r95};
	sub.f64 	%fd291, %fd290, %fd46;
	fma.rn.f64 	%fd292, %fd291, 0d3FE62E42FEFA39EF, %fd274;
	fma.rn.f64 	%fd293, %fd291, 0dBFE62E42FEFA39EF, %fd292;
	sub.f64 	%fd294, %fd293, %fd274;
	sub.f64 	%fd295, %fd289, %fd294;
	fma.rn.f64 	%fd296, %fd291, 0d3C7ABC9E3B39803F, %fd295;
	add.f64 	%fd399, %fd292, %fd296;
	bra.uni 	$L__BB0_51;
$L__BB0_50:
	fma.rn.f64 	%fd265, %fd397, 0d7FF0000000000000, 0d7FF0000000000000;
	{
	.reg .b32 %temp; 
	mov.b64 	{%temp, %r86}, %fd397;
	}
	and.b32  	%r87, %r86, 2147483647;
	setp.eq.s32 	%p54, %r87, 0;
	selp.f64 	%fd399, 0dFFF0000000000000, %fd265, %p54;
$L__BB0_51:
	mul.f64 	%fd297, %fd399, 0d3C7777D0FFDA0D24;
	fma.rn.f64 	%fd298, %fd399, 0d3FF71547652B82FE, %fd297;
	add.f64 	%fd299, %fd62, 0dBCB0000000000000;
	mul.f64 	%fd300, %fd299, %fd298;
	sub.f64 	%fd410, %fd410, %fd300;
$L__BB0_52:
	ld.global.f64 	%fd73, [%rd71];
	setp.leu.f64 	%p56, %fd73, 0d0000000000000000;
	@%p56 bra 	$L__BB0_61;
	div.rn.f64 	%fd74, %fd73, %fd391;
	st.global.f64 	[%rd71], %fd74;
	{
	.reg .b32 %temp; 
	mov.b64 	{%temp, %r152}, %fd74;
	}
	{
	.reg .b32 %temp; 
	mov.b64 	{%r153, %temp}, %fd74;
	}
	setp.gt.s32 	%p57, %r152, 1048575;
	mov.b32 	%r154, -1023;
	mov.f64 	%fd401, %fd74;
	@%p57 bra 	$L__BB0_55;
	mul.f64 	%fd401, %fd74, 0d4350000000000000;
	{
	.reg .b32 %temp; 
	mov.b64 	{%temp, %r152}, %fd401;
	}
	{
	.reg .b32 %temp; 
	mov.b64 	{%r153, %temp}, %fd401;
	}
	mov.b32 	%r154, -1077;
$L__BB0_55:
	add.s32 	%r98, %r152, -1;
	setp.lt.u32 	%p58, %r98, 2146435071;
	@%p58 bra 	$L__BB0_57;
	fma.rn.f64 	%fd301, %fd401, 0d7FF0000000000000, 0d7FF0000000000000;
	{
	.reg .b32 %temp; 
	mov.b64 	{%temp, %r99}, %fd401;
	}
	and.b32  	%r100, %r99, 2147483647;
	setp.eq.s32 	%p59, %r100, 0;
	selp.f64 	%fd403, 0dFFF0000000000000, %fd301, %p59;
	bra.uni 	$L__BB0_60;
$L__BB0_57:
	shr.u32 	%r101, %r152, 20;
	add.s32 	%r155, %r154, %r101;
	and.b32  	%r102, %r152, 1048575;
	or.b32  	%r103, %r102, 1072693248;
	mov.b64 	%fd402, {%r153, %r103};
	setp.lt.u32 	%p60, %r103, 1073127583;
	@%p60 bra 	$L__BB0_59;
	{
	.reg .b32 %temp; 
	mov.b64 	{%r104, %temp}, %fd402;
	}
	{
	.reg .b32 %temp; 
	mov.b64 	{%temp, %r105}, %fd402;
	}
	add.s32 	%r106, %r105, -1048576;
	mov.b64 	%fd402, {%r104, %r106};
	add.s32 	%r155, %r155, 1;
$L__BB0_59:
	add.f64 	%fd302, %fd402, 0dBFF0000000000000;
	add.f64 	%fd303, %fd402, 0d3FF0000000000000;
	rcp.approx.ftz.f64 	%fd304, %fd303;
	neg.f64 	%fd305, %fd303;
	fma.rn.f64 	%fd306, %fd305, %fd304, 0d3FF0000000000000;
	fma.rn.f64 	%fd307, %fd306, %fd306, %fd306;
	fma.rn.f64 	%fd308, %fd307, %fd304, %fd304;
	mul.f64 	%fd309, %fd302, %fd308;
	fma.rn.f64 	%fd310, %fd302, %fd308, %fd309;
	mul.f64 	%fd311, %fd310, %fd310;
	fma.rn.f64 	%fd312, %fd311, 0d3EB1380B3AE80F1E, 0d3ED0EE258B7A8B04;
	fma.rn.f64 	%fd313, %fd312, %fd311, 0d3EF3B2669F02676F;
	fma.rn.f64 	%fd314, %fd313, %fd311, 0d3F1745CBA9AB0956;
	fma.rn.f64 	%fd315, %fd314, %fd311, 0d3F3C71C72D1B5154;
	fma.rn.f64 	%fd316, %fd315, %fd311, 0d3F624924923BE72D;
	fma.rn.f64 	%fd317, %fd316, %fd311, 0d3F8999999999A3C4;
	fma.rn.f64 	%fd318, %fd317, %fd311, 0d3FB5555555555554;
	sub.f64 	%fd319, %fd302, %fd310;
	add.f64 	%fd320, %fd319, %fd319;
	neg.f64 	%fd321, %fd310;
	fma.rn.f64 	%fd322, %fd321, %fd302, %fd320;
	mul.f64 	%fd323, %fd308, %fd322;
	mul.f64 	%fd324, %fd311, %fd318;
	fma.rn.f64 	%fd325, %fd324, %fd310, %fd323;
	xor.b32  	%r107, %r155, -2147483648;
	mov.b32 	%r108, 1127219200;
	mov.b64 	%fd326, {%r107, %r108};
	sub.f64 	%fd327, %fd326, %fd46;
	fma.rn.f64 	%fd328, %fd327, 0d3FE62E42FEFA39EF, %fd310;
	fma.rn.f64 	%fd329, %fd327, 0dBFE62E42FEFA39EF, %fd328;
	sub.f64 	%fd330, %fd329, %fd310;
	sub.f64 	%fd331, %fd325, %fd330;
	fma.rn.f64 	%fd332, %fd327, 0d3C7ABC9E3B39803F, %fd331;
	add.f64 	%fd403, %fd328, %fd332;
$L__BB0_60:
	mul.f64 	%fd333, %fd403, 0d3C7777D0FFDA0D24;
	fma.rn.f64 	%fd334, %fd403, 0d3FF71547652B82FE, %fd333;
	add.f64 	%fd335, %fd74, 0dBCB0000000000000;
	mul.f64 	%fd336, %fd335, %fd334;
	sub.f64 	%fd410, %fd410, %fd336;
$L__BB0_61:
	add.s32 	%r147, %r147, 2;
	add.s64 	%rd71, %rd71, 16;
	setp.ne.s32 	%p61, %r147, 0;
	@%p61 bra 	$L__BB0_43;
	cvt.u64.u32 	%rd72, %r82;
$L__BB0_63:
	and.b32  	%r110, %r3, 1;
	setp.eq.b32 	%p62, %r110, 1;
	not.pred 	%p63, %p62;
	@%p63 bra 	$L__BB0_73;
	shl.b64 	%rd58, %rd72, 3;
	add.s64 	%rd20, %rd13, %rd58;
	ld.global.f64 	%fd87, [%rd20];
	setp.leu.f64 	%p64, %fd87, 0d0000000000000000;
	@%p64 bra 	$L__BB0_73;
	div.rn.f64 	%fd88, %fd87, %fd391;
	st.global.f64 	[%rd20], %fd88;
	{
	.reg .b32 %temp; 
	mov.b64 	{%temp, %r156}, %fd88;
	}
	{
	.reg .b32 %temp; 
	mov.b64 	{%r157, %temp}, %fd88;
	}
	setp.gt.s32 	%p65, %r156, 1048575;
	mov.b32 	%r158, -1023;
	mov.f64 	%fd407, %fd88;
	@%p65 bra 	$L__BB0_67;
	mul.f64 	%fd407, %fd88, 0d4350000000000000;
	{
	.reg .b32 %temp; 
	mov.b64 	{%temp, %r156}, %fd407;
	}
	{
	.reg .b32 %temp; 
	mov.b64 	{%r157, %temp}, %fd407;
	}
	mov.b32 	%r158, -1077;
$L__BB0_67:
	add.s32 	%r113, %r156, -1;
	setp.lt.u32 	%p66, %r113, 2146435071;
	@%p66 bra 	$L__BB0_69;
	fma.rn.f64 	%fd337, %fd407, 0d7FF0000000000000, 0d7FF0000000000000;
	{
	.reg .b32 %temp; 
	mov.b64 	{%temp, %r114}, %fd407;
	}
	and.b32  	%r115, %r114, 2147483647;
	setp.eq.s32 	%p67, %r115, 0;
	selp.f64 	%fd409, 0dFFF0000000000000, %fd337, %p67;
	bra.uni 	$L__BB0_72;
$L__BB0_69:
	shr.u32 	%r116, %r156, 20;
	add.s32 	%r159, %r158, %r116;
	and.b32  	%r117, %r156, 1048575;
	or.b32  	%r118, %r117, 1072693248;
	mov.b64 	%fd408, {%r157, %r118};
	setp.lt.u32 	%p68, %r118, 1073127583;
	@%p68 bra 	$L__BB0_71;
	{
	.reg .b32 %temp; 
	mov.b64 	{%r119, %temp}, %fd408;
	}
	{
	.reg .b32 %temp; 
	mov.b64 	{%temp, %r120}, %fd408;
	}
	add.s32 	%r121, %r120, -1048576;
	mov.b64 	%fd408, {%r119, %r121};
	add.s32 	%r159, %r159, 1;
$L__BB0_71:
	add.f64 	%fd338, %fd408, 0dBFF0000000000000;
	add.f64 	%fd339, %fd408, 0d3FF0000000000000;
	rcp.approx.ftz.f64 	%fd340, %fd339;
	neg.f64 	%fd341, %fd339;
	fma.rn.f64 	%fd342, %fd341, %fd340, 0d3FF0000000000000;
	fma.rn.f64 	%fd343, %fd342, %fd342, %fd342;
	fma.rn.f64 	%fd344, %fd343, %fd340, %fd340;
	mul.f64 	%fd345, %fd338, %fd344;
	fma.rn.f64 	%fd346, %fd338, %fd344, %fd345;
	mul.f64 	%fd347, %fd346, %fd346;
	fma.rn.f64 	%fd348, %fd347, 0d3EB1380B3AE80F1E, 0d3ED0EE258B7A8B04;
	fma.rn.f64 	%fd349, %fd348, %fd347, 0d3EF3B2669F02676F;
	fma.rn.f64 	%fd350, %fd349, %fd347, 0d3F1745CBA9AB0956;
	fma.rn.f64 	%fd351, %fd350, %fd347, 0d3F3C71C72D1B5154;
	fma.rn.f64 	%fd352, %fd351, %fd347, 0d3F624924923BE72D;
	fma.rn.f64 	%fd353, %fd352, %fd347, 0d3F8999999999A3C4;
	fma.rn.f64 	%fd354, %fd353, %fd347, 0d3FB5555555555554;
	sub.f64 	%fd355, %fd338, %fd346;
	add.f64 	%fd356, %fd355, %fd355;
	neg.f64 	%fd357, %fd346;
	fma.rn.f64 	%fd358, %fd357, %fd338, %fd356;
	mul.f64 	%fd359, %fd344, %fd358;
	mul.f64 	%fd360, %fd347, %fd354;
	fma.rn.f64 	%fd361, %fd360, %fd346, %fd359;
	xor.b32  	%r122, %r159, -2147483648;
	mov.b32 	%r123, 1127219200;
	mov.b64 	%fd362, {%r122, %r123};
	sub.f64 	%fd363, %fd362, %fd46;
	fma.rn.f64 	%fd364, %fd363, 0d3FE62E42FEFA39EF, %fd346;
	fma.rn.f64 	%fd365, %fd363, 0dBFE62E42FEFA39EF, %fd364;
	sub.f64 	%fd366, %fd365, %fd346;
	sub.f64 	%fd367, %fd361, %fd366;
	fma.rn.f64 	%fd368, %fd363, 0d3C7ABC9E3B39803F, %fd367;
	add.f64 	%fd409, %fd364, %fd368;
$L__BB0_72:
	mul.f64 	%fd369, %fd409, 0d3C7777D0FFDA0D24;
	fma.rn.f64 	%fd370, %fd409, 0d3FF71547652B82FE, %fd369;
	add.f64 	%fd371, %fd88, 0dBCB0000000000000;
	mul.f64 	%fd372, %fd371, %fd370;
	sub.f64 	%fd410, %fd410, %fd372;
$L__BB0_73:
	ld.param.u64 	%rd66, [_Z26calculateHistEntropyCuda3DPKdS0_S0_S0_PdS1__param_4];
	cvt.rn.f32.s32 	%f1, %r3;
	lg2.approx.f32 	%f2, %f1;
	cvt.f64.f32 	%fd373, %f2;
	div.rn.f64 	%fd374, %fd410, %fd373;
	ld.const.u32 	%r124, [d_histEntropySizeCol];
	mad.lo.s32 	%r125, %r124, %r5, %r6;
	cvta.to.global.u64 	%rd59, %rd66;
	mul.wide.s32 	%rd60, %r125, 8;
	add.s64 	%rd61, %rd59, %rd60;
	st.global.f64 	[%rd61], %fd374;
	atom.global.add.u32 	%r126, [d_progress], 1;
	add.s32 	%r127, %r126, 1;
	mul.hi.s32 	%r128, %r2, 1717986919;
	shr.u32 	%r129, %r128, 31;
	shr.s32 	%r130, %r128, 2;
	add.s32 	%r131, %r130, %r129;
	rem.s32 	%r132, %r127, %r131;
	setp.ne.s32 	%p69, %r132, 0;
	@%p69 bra 	$L__BB0_75;
	ld.global.u32 	%r133, [d_progress];
	mad.lo.s32 	%r134, %r133, 100, 100;
	div.s32 	%r135, %r134, %r2;
	add.u64 	%rd62, %SP, 512;
	add.u64 	%rd63, %SPL, 512;
	st.local.u32 	[%rd63], %r135;
	mov.u64 	%rd64, $str;
	cvta.global.u64 	%rd65, %rd64;
	{ // callseq 0, 0
	.param .b64 param0;
	st.param.b64 	[param0], %rd65;
	.param .b64 param1;
	st.param.b64 	[param1], %rd62;
	.param .b32 retval0;
	call.uni (retval0), 
	vprintf, 
	(
	param0, 
	param1
	);
	ld.param.b32 	%r136, [retval0];
	} // callseq 0
$L__BB0_75:
	ret;

}


// ===== COMPILED SASS (sm_100) =====

	.target	sm_100

	.elftype	@"ET_EXEC"


//--------------------- .note.nv.tkinfo           --------------------------
	.section	.note.nv.tkinfo,"",@"SHT_NOTE"
	.sectionflags	@"SHF_NOTE_NV_TKINFO"
	.tkinfo
        /*0018*/ 	.word	0x00000002
        /*0030*/ 	.string	""
        /*0030*/ 	.string	"ptxas"
        /*0030*/ 	.string	"Cuda compilation tools, release 13.0, V13.0.88"
        /*0030*/ 	.string	"Build cuda_13.0.r13.0/compiler.36424714_0"
        /*0030*/ 	.string	"-arch sm_100 -m 64 "



//--------------------- .note.nv.cuinfo           --------------------------
	.section	.note.nv.cuinfo,"",@"SHT_NOTE"
	.sectionflags	@"SHF_NOTE_NV_CUINFO"
        /*0018*/ 	.short	0x0002
        /*001a*/ 	.short	0x0064
        /*001c*/ 	.short	0x0082
	.zero		2


//--------------------- .nv.info                  --------------------------
	.section	.nv.info,"",@"SHT_CUDA_INFO"
	.align	4


	//----- nvinfo : EIATTR_REGCOUNT
	.align		4
        /*0000*/ 	.byte	0x04, 0x2f
        /*0002*/ 	.short	(.L_18 - .L_17)
	.align		4
.L_17:
        /*0004*/ 	.word	index@(_Z26calculateHistEntropyCuda3DPKdS0_S0_S0_PdS1_)
        /*0008*/ 	.word	0x0000003a


	//----- nvinfo : EIATTR_FRAME_SIZE
	.align		4
.L_18:
        /*000c*/ 	.byte	0x04, 0x11
        /*000e*/ 	.short	(.L_20 - .L_19)
	.align		4
.L_19:
        /*0010*/ 	.word	index@($__internal_0_$__cuda_sm20_div_rn_f64_full)
        /*0014*/ 	.word	0x00000210


	//----- nvinfo : EIATTR_FRAME_SIZE
	.align		4
.L_20:
        /*0018*/ 	.byte	0x04, 0x11
        /*001a*/ 	.short	(.L_22 - .L_21)
	.align		4
.L_21:
        /*001c*/ 	.word	index@(_Z26calculateHistEntropyCuda3DPKdS0_S0_S0_PdS1_)
        /*0020*/ 	.word	0x00000210


	//----- nvinfo : EIATTR_MIN_STACK_SIZE
	.align		4
.L_22:
        /*0024*/ 	.byte	0x04, 0x12
        /*0026*/ 	.short	(.L_24 - .L_23)
	.align		4
.L_23:
        /*0028*/ 	.word	index@(_Z26calculateHistEntropyCuda3DPKdS0_S0_S0_PdS1_)
        /*002c*/ 	.word	0x00000210
.L_24:


//--------------------- .nv.compat                --------------------------
	.section	.nv.compat,"",@"SHT_CUDA_COMPAT_INFO"
	.align	4
        /*0000*/ 	.byte	0x02, 0x09, 0x00, 0x00, 0x02, 0x02, 0x01, 0x00, 0x02, 0x05, 0x05, 0x00, 0x03, 0x07, 0x01, 0x01
        /*0010*/ 	.byte	0x02, 0x03, 0x00, 0x00, 0x02, 0x06, 0x01, 0x00, 0x04, 0x0b, 0x08, 0x00, 0x01, 0x00, 0x00, 0x00
        /*0020*/ 	.byte	0x00, 0x00, 0x00, 0x00


//--------------------- .nv.info._Z26calculateHistEntropyCuda3DPKdS0_S0_S0_PdS1_ --------------------------
	.section	.nv.info._Z26calculateHistEntropyCuda3DPKdS0_S0_S0_PdS1_,"",@"SHT_CUDA_INFO"
	.sectionflags	@""
	.align	4


	//----- nvinfo : EIATTR_CUDA_API_VERSION
	.align		4
        /*0000*/ 	.byte	0x04, 0x37
        /*0002*/ 	.short	(.L_26 - .L_25)
.L_25:
        /*0004*/ 	.word	0x00000082


	//----- nvinfo : EIATTR_KPARAM_INFO
	.align		4
.L_26:
        /*0008*/ 	.byte	0x04, 0x17
        /*000a*/ 	.short	(.L_28 - .L_27)
.L_27:
        /*000c*/ 	.word	0x00000000
        /*0010*/ 	.short	0x0005
        /*0012*/ 	.short	0x0028
        /*0014*/ 	.byte	0x00, 0xf5, 0x21, 0x00


	//----- nvinfo : EIATTR_KPARAM_INFO
	.align		4
.L_28:
        /*0018*/ 	.byte	0x04, 0x17
        /*001a*/ 	.short	(.L_30 - .L_29)
.L_29:
        /*001c*/ 	.word	0x00000000
        /*0020*/ 	.short	0x0004
        /*0022*/ 	.short	0x0020
        /*0024*/ 	.byte	0x00, 0xf5, 0x21, 0x00


	//----- nvinfo : EIATTR_KPARAM_INFO
	.align		4
.L_30:
        /*0028*/ 	.byte	0x04, 0x17
        /*002a*/ 	.short	(.L_32 - .L_31)
.L_31:
        /*002c*/ 	.word	0x00000000
        /*0030*/ 	.short	0x0003
        /*0032*/ 	.short	0x0018
        /*0034*/ 	.byte	0x00, 0xf5, 0x21, 0x00


	//----- nvinfo : EIATTR_KPARAM_INFO
	.align		4
.L_32:
        /*0038*/ 	.byte	0x04, 0x17
        /*003a*/ 	.short	(.L_34 - .L_33)
.L_33:
        /*003c*/ 	.word	0x00000000
        /*0040*/ 	.short	0x0002
        /*0042*/ 	.short	0x0010
        /*0044*/ 	.byte	0x00, 0xf5, 0x21, 0x00


	//----- nvinfo : EIATTR_KPARAM_INFO
	.align		4
.L_34:
        /*0048*/ 	.byte	0x04, 0x17
        /*004a*/ 	.short	(.L_36 - .L_35)
.L_35:
        /*004c*/ 	.word	0x00000000
        /*0050*/ 	.short	0x0001
        /*0052*/ 	.short	0x0008
        /*0054*/ 	.byte	0x00, 0xf5, 0x21, 0x00


	//----- nvinfo : EIATTR_KPARAM_INFO
	.align		4
.L_36:
        /*0058*/ 	.byte	0x04, 0x17
        /*005a*/ 	.short	(.L_38 - .L_37)
.L_37:
        /*005c*/ 	.word	0x00000000
        /*0060*/ 	.short	0x0000
        /*0062*/ 	.short	0x0000
        /*0064*/ 	.byte	0x00, 0xf5, 0x21, 0x00


	//----- nvinfo : EIATTR_SPARSE_MMA_MASK
	.align		4
.L_38:
        /*0068*/ 	.byte	0x03, 0x50
        /*006a*/ 	.short	0x0000


	//----- nvinfo : EIATTR_MAXREG_COUNT
	.align		4
        /*006c*/ 	.byte	0x03, 0x1b
        /*006e*/ 	.short	0x00ff


	//----- nvinfo : EIATTR_EXTERNS
	.align		4
        /*0070*/ 	.byte	0x04, 0x0f
        /*0072*/ 	.short	(.L_40 - .L_39)


	//   ....[0]....
	.align		4
.L_39:
        /*0074*/ 	.word	index@(vprintf)


	//----- nvinfo : EIATTR_MERCURY_ISA_VERSION
	.align		4
.L_40:
        /*0078*/ 	.byte	0x03, 0x5f
        /*007a*/ 	.short	0x0101


	//----- nvinfo : EIATTR_INT_WARP_WIDE_INSTR_OFFSETS
	.align		4
        /*007c*/ 	.byte	0x04, 0x31
        /*007e*/ 	.short	(.L_42 - .L_41)


	//   ....[0]....
.L_41:
        /*0080*/ 	.word	0x000057d0


	//   ....[1]....
        /*0084*/ 	.word	0x00005980


	//----- nvinfo : EIATTR_VRC_CTA_INIT_COUNT
	.align		4
.L_42:
        /*0088*/ 	.byte	0x02, 0x4a
	.zero		1
	.zero		1


	//----- nvinfo : EIATTR_SYSCALL_OFFSETS
	.align		4
        /*008c*/ 	.byte	0x04, 0x46
        /*008e*/ 	.short	(.L_44 - .L_43)


	//   ....[0]....
.L_43:
        /*0090*/ 	.word	0x00005ce0


	//----- nvinfo : EIATTR_EXIT_INSTR_OFFSETS
	.align		4
.L_44:
        /*0094*/ 	.byte	0x04, 0x1c
        /*0096*/ 	.short	(.L_46 - .L_45)


	//   ....[0]....
.L_45:
        /*0098*/ 	.word	0x00000090


	//   ....[1]....
        /*009c*/ 	.word	0x000002b0


	//   ....[2]....
        /*00a0*/ 	.word	0x00005aa0


	//   ....[3]....
        /*00a4*/ 	.word	0x00005cf0


	//----- nvinfo : EIATTR_CRS_STACK_SIZE
	.align		4
.L_46:
        /*00a8*/ 	.byte	0x04, 0x1e
        /*00aa*/ 	.short	(.L_48 - .L_47)
.L_47:
        /*00ac*/ 	.word	0x00000000


	//----- nvinfo : EIATTR_CBANK_PARAM_SIZE
	.align		4
.L_48:
        /*00b0*/ 	.byte	0x03, 0x19
        /*00b2*/ 	.short	0x0030


	//----- nvinfo : EIATTR_PARAM_CBANK
	.align		4
        /*00b4*/ 	.byte	0x04, 0x0a
        /*00b6*/ 	.short	(.L_50 - .L_49)
	.align		4
.L_49:
        /*00b8*/ 	.word	index@(.nv.constant0._Z26calculateHistEntropyCuda3DPKdS0_S0_S0_PdS1_)
        /*00bc*/ 	.short	0x0380
        /*00be*/ 	.short	0x0030


	//----- nvinfo : EIATTR_SW_WAR
	.align		4
.L_50:
        /*00c0*/ 	.byte	0x04, 0x36
        /*00c2*/ 	.short	(.L_52 - .L_51)
.L_51:
        /*00c4*/ 	.word	0x00000008
.L_52:


//--------------------- .nv.callgraph             --------------------------
	.section	.nv.callgraph,"",@"SHT_CUDA_CALLGRAPH"
	.align	4
	.sectionentsize	8
	.align		4
        /*0000*/ 	.word	0x00000000
	.align		4
        /*0004*/ 	.word	0xffffffff
	.align		4
        /*0008*/ 	.word	index@(_Z26calculateHistEntropyCuda3DPKdS0_S0_S0_PdS1_)
	.align		4
        /*000c*/ 	.word	index@(vprintf)
	.align		4
        /*0010*/ 	.word	0x00000000
	.align		4
        /*0014*/ 	.word	0xfffffffe
	.align		4
        /*0018*/ 	.word	0x00000000
	.align		4
        /*001c*/ 	.word	0xfffffffd
	.align		4
        /*0020*/ 	.word	0x00000000
	.align		4
        /*0024*/ 	.word	0xfffffffc


//--------------------- .nv.constant4             --------------------------
	.section	.nv.constant4,"a",@progbits
	.align	8
	.align		8
.nv.constant4:
        /*0000*/ 	.dword	vprintf
	.align		8
        /*0008*/ 	.dword	d_progress
	.align		8
        /*0010*/ 	.dword	EPSD
	.align		8
        /*0018*/ 	.dword	$str


//--------------------- .nv.constant3             --------------------------
	.section	.nv.constant3,"a",@progbits
	.align	8
.nv.constant3:
	.type		d_histEntropySize,@object
	.size		d_histEntropySize,(d_histEntropySizeRow - d_histEntropySize)
d_histEntropySize:
	.zero		4
	.type		d_histEntropySizeRow,@object
	.size		d_histEntropySizeRow,(d_histEntropySizeCol - d_histEntropySizeRow)
d_histEntropySizeRow:
	.zero		4
	.type		d_histEntropySizeCol,@object
	.size		d_histEntropySizeCol,(.L_2 - d_histEntropySizeCol)
d_histEntropySizeCol:
	.zero		4
.L_2:
	.zero		4
	.type		d_startBin,@object
	.size		d_startBin,(d_endBin - d_startBin)
d_startBin:
	.zero		8
	.type		d_endBin,@object
	.size		d_endBin,(d_stepBin - d_endBin)
d_endBin:
	.zero		8
	.type		d_stepBin,@object
	.size		d_stepBin,(d_tMax - d_stepBin)
d_stepBin:
	.zero		8
	.type		d_tMax,@object
	.size		d_tMax,(d_transTime - d_tMax)
d_tMax:
	.zero		8
	.type		d_transTime,@object
	.size		d_transTime,(d_h - d_transTime)
d_transTime:
	.zero		8
	.type		d_h,@object
	.size		d_h,(d_coord - d_h)
d_h:
	.zero		8
	.type		d_coord,@object
	.size		d_coord,(d_paramsSize - d_coord)
d_coord:
	.zero		4
	.type		d_paramsSize,@object
	.size		d_paramsSize,(d_XSize - d_paramsSize)
d_paramsSize:
	.zero		4
	.type		d_XSize,@object
	.size		d_XSize,(d_paramNumberA - d_XSize)
d_XSize:
	.zero		4
	.type		d_paramNumberA,@object
	.size		d_paramNumberA,(d_paramNumberB - d_paramNumberA)
d_paramNumberA:
	.zero		4
	.type		d_paramNumberB,@object
	.size		d_paramNumberB,(.L_13 - d_paramNumberB)
d_paramNumberB:
	.zero		4
.L_13:


//--------------------- .text._Z26calculateHistEntropyCuda3DPKdS0_S0_S0_PdS1_ --------------------------
	.section	.text._Z26calculateHistEntropyCuda3DPKdS0_S0_S0_PdS1_,"ax",@progbits
	.align	128
        .global         _Z26calculateHistEntropyCuda3DPKdS0_S0_S0_PdS1_
        .type           _Z26calculateHistEntropyCuda3DPKdS0_S0_S0_PdS1_,@function
        .size           _Z26calculateHistEntropyCuda3DPKdS0_S0_S0_PdS1_,(.L_x_105 - _Z26calculateHistEntropyCuda3DPKdS0_S0_S0_PdS1_)
        .other          _Z26calculateHistEntropyCuda3DPKdS0_S0_S0_PdS1_,@"STO_CUDA_ENTRY STV_DEFAULT"
_Z26calculateHistEntropyCuda3DPKdS0_S0_S0_PdS1_:
.text._Z26calculateHistEntropyCuda3DPKdS0_S0_S0_PdS1_:
[----:B------:R-:W0:Y:S01]  /*0000*/  LDC R1, c[0x0][0x37c] ;  /* 0x0000df00ff017b82 */ /* 0x000e220000000800 */
[----:B------:R-:W1:Y:S01]  /*0010*/  S2R R11, SR_TID.X ;  /* 0x00000000000b7919 */ /* 0x000e620000002100 */
[----:B------:R-:W2:Y:S06]  /*0020*/  LDCU UR8, c[0x0][0x2fc] ;  /* 0x00005f80ff0877ac */ /* 0x000eac0008000800 */
[----:B------:R-:W1:Y:S01]  /*0030*/  S2UR UR4, SR_CTAID.X ;  /* 0x00000000000479c3 */ /* 0x000e620000002500 */
[----:B0-----:R-:W-:Y:S01]  /*0040*/  VIADD R1, R1, 0xfffffdf0 ;  /* 0xfffffdf001017836 */ /* 0x001fe20000000000 */
[----:B------:R-:W0:Y:S06]  /*0050*/  LDCU UR5, c[0x3][URZ] ;  /* 0x00c00000ff0577ac */ /* 0x000e2c0008000800 */
[----:B------:R-:W1:Y:S02]  /*0060*/  LDC R0, c[0x0][0x360] ;  /* 0x0000d800ff007b82 */ /* 0x000e640000000800 */
[----:B-1----:R-:W-:-:S05]  /*0070*/  IMAD R11, R0, UR4, R11 ;  /* 0x00000004000b7c24 */ /* 0x002fca000f8e020b */
[----:B0-----:R-:W-:-:S13]  /*0080*/  ISETP.GE.AND P0, PT, R11, UR5, PT ;  /* 0x000000050b007c0c */ /* 0x001fda000bf06270 */
[----:B--2---:R-:W-:Y:S05]  /*0090*/  @P0 EXIT ;  /* 0x000000000000094d */ /* 0x004fea0003800000 */
[----:B------:R-:W0:Y:S01]  /*00a0*/  LDCU UR4, c[0x3][0x24] ;  /* 0x00c00480ff0477ac */ /* 0x000e220008000800 */
[----:B------:R-:W1:Y:S01]  /*00b0*/  LDC.64 R8, c[0x3][0x20] ;  /* 0x00c00800ff087b82 */ /* 0x000e620000000a00 */
[----:B------:R-:W-:-:S07]  /*00c0*/  IMAD.MOV.U32 R2, RZ, RZ, 0x1 ;  /* 0x00000001ff027424 */ /* 0x000fce00078e00ff */
[----:B------:R-:W2:Y:S08]  /*00d0*/  LDC.64 R6, c[0x3][0x10] ;  /* 0x00c00400ff067b82 */ /* 0x000eb00000000a00 */
[----:B------:R-:W2:Y:S01]  /*00e0*/  LDC.64 R36, c[0x3][0x18] ;  /* 0x00c00600ff247b82 */ /* 0x000ea20000000a00 */
[----:B0-----:R-:W1:Y:S07]  /*00f0*/  MUFU.RCP64H R3, UR4 ;  /* 0x0000000400037d08 */ /* 0x001e6e0008001800 */
[----:B------:R-:W0:Y:S01]  /*0100*/  LDC R0, c[0x0][0x2f8] ;  /* 0x0000be00ff007b82 */ /* 0x000e220000000800 */
[----:B-1----:R-:W-:-:S02]  /*0110*/  DFMA R4, R2, -R8, 1 ;  /* 0x3ff000000204742b */ /* 0x002fc40000000808 */
[----:B--2---:R-:W-:-:S06]  /*0120*/  DADD R36, R36, -R6 ;  /* 0x0000000024247229 */ /* 0x004fcc0000000806 */
[----:B------:R-:W-:-:S08]  /*0130*/  DFMA R4, R4, R4, R4 ;  /* 0x000000040404722b */ /* 0x000fd00000000004 */
[----:B------:R-:W-:Y:S01]  /*0140*/  DFMA R4, R2, R4, R2 ;  /* 0x000000040204722b */ /* 0x000fe20000000002 */
[----:B------:R-:W-:-:S07]  /*0150*/  FSETP.GEU.AND P1, PT, |R37|, 6.5827683646048100446e-37, PT ;  /* 0x036000002500780b */ /* 0x000fce0003f2e200 */
[----:B------:R-:W-:-:S08]  /*0160*/  DFMA R2, R4, -R8, 1 ;  /* 0x3ff000000402742b */ /* 0x000fd00000000808 */
[----:B------:R-:W-:-:S08]  /*0170*/  DFMA R2, R4, R2, R4 ;  /* 0x000000020402722b */ /* 0x000fd00000000004 */
[----:B------:R-:W-:-:S08]  /*0180*/  DMUL R4, R36, R2 ;  /* 0x0000000224047228 */ /* 0x000fd00000000000 */
[----:B------:R-:W-:-:S08]  /*0190*/  DFMA R6, R4, -R8, R36 ;  /* 0x800000080406722b */ /* 0x000fd00000000024 */
[----:B------:R-:W-:-:S10]  /*01a0*/  DFMA R2, R2, R6, R4 ;  /* 0x000000060202722b */ /* 0x000fd40000000004 */
[----:B------:R-:W-:-:S05]  /*01b0*/  FFMA R4, RZ, UR4, R3 ;  /* 0x00000004ff047c23 */ /* 0x000fca0008000003 */
[----:B------:R-:W-:-:S13]  /*01c0*/  FSETP.GT.AND P0, PT, |R4|, 1.469367938527859385e-39, PT ;  /* 0x001000000400780b */ /* 0x000fda0003f04200 */
[----:B0-----:R-:W-:Y:S05]  /*01d0*/  @P0 BRA P1, `(.L_x_0) ;  /* 0x00000000001c0947 */ /* 0x001fea0000800000 */
[----:B------:R-:W0:Y:S01]  /*01e0*/  LDCU.64 UR4, c[0x3][0x20] ;  /* 0x00c00400ff0477ac */ /* 0x000e220008000a00 */
[----:B------:R-:W-:Y:S01]  /*01f0*/  MOV R46, 0x230 ;  /* 0x00000230002e7802 */ /* 0x000fe20000000f00 */
[----:B0-----:R-:W-:Y:S02]  /*0200*/  IMAD.U32 R40, RZ, RZ, UR4 ;  /* 0x00000004ff287e24 */ /* 0x001fe4000f8e00ff */
[----:B------:R-:W-:-:S07]  /*0210*/  IMAD.U32 R41, RZ, RZ, UR5 ;  /* 0x00000005ff297e24 */ /* 0x000fce000f8e00ff */
[----:B------:R-:W-:Y:S05]  /*0220*/  CALL.REL.NOINC `($__internal_0_$__cuda_sm20_div_rn_f64_full) ;  /* 0x0000005800b47944 */ /* 0x000fea0003c00000 */
[----:B------:R-:W-:Y:S02]  /*0230*/  IMAD.MOV.U32 R2, RZ, RZ, R48 ;  /* 0x000000ffff027224 */ /* 0x000fe400078e0030 */
[----:B------:R-:W-:-:S07]  /*0240*/  IMAD.MOV.U32 R3, RZ, RZ, R49 ;  /* 0x000000ffff037224 */ /* 0x000fce00078e0031 */
.L_x_0:
[----:B------:R-:W0:Y:S01]  /*0250*/  F2I.F64.CEIL R30, R2 ;  /* 0x00000002001e7311 */ /* 0x000e220000309100 */
[----:B------:R-:W1:Y:S01]  /*0260*/  LDCU UR4, c[0x3][URZ] ;  /* 0x00c00000ff0477ac */ /* 0x000e620008000800 */
[----:B0-----:R-:W-:Y:S02]  /*0270*/  IMAD R31, R11, R30, RZ ;  /* 0x0000001e0b1f7224 */ /* 0x001fe400078e02ff */
[C---:B-1----:R-:W-:Y:S02]  /*0280*/  IMAD R5, R30.reuse, UR4, RZ ;  /* 0x000000041e057c24 */ /* 0x042fe4000f8e02ff */
[----:B------:R-:W-:-:S05]  /*0290*/  IMAD.IADD R4, R30, 0x1, R31 ;  /* 0x000000011e047824 */ /* 0x000fca00078e021f */
[----:B------:R-:W-:-:S13]  /*02a0*/  ISETP.GT.AND P0, PT, R4, R5, PT ;  /* 0x000000050400720c */ /* 0x000fda0003f04270 */
[----:B------:R-:W-:Y:S05]  /*02b0*/  @P0 EXIT ;  /* 0x000000000000094d */ /* 0x000fea0003800000 */
[----:B------:R-:W0:Y:S01]  /*02c0*/  LDC R28, c[0x3][0x8] ;  /* 0x00c00200ff1c7b82 */ /* 0x000e220000000800 */
[----:B------:R-:W-:Y:S01]  /*02d0*/  IABS R7, R11 ;  /* 0x0000000b00077213 */ /* 0x000fe20000000000 */
[----:B------:R-:W1:Y:S01]  /*02e0*/  LDCU UR5, c[0x3][0x48] ;  /* 0x00c00900ff0577ac */ /* 0x000e620008000800 */
[----:B------:R-:W2:Y:S01]  /*02f0*/  LDCU.64 UR6, c[0x0][0x358] ;  /* 0x00006b00ff0677ac */ /* 0x000ea20008000a00 */
[----:B-1----:R-:W-:Y:S02]  /*0300*/  USHF.R.S32.HI UR4, URZ, 0x1f, UR5 ;  /* 0x0000001fff047899 */ /* 0x002fe40008011405 */
[----:B------:R-:W-:Y:S01]  /*0310*/  UISETP.NE.U32.AND UP0, UPT, UR5, URZ, UPT ;  /* 0x000000ff0500728c */ /* 0x000fe2000bf05070 */
[----:B0-----:R-:W-:-:S03]  /*0320*/  IABS R6, R28 ;  /* 0x0000001c00067213 */ /* 0x001fc60000000000 */
[----:B------:R-:W-:Y:S01]  /*0330*/  UISETP.NE.AND.EX UP0, UPT, UR4, URZ, UPT, UP0 ;  /* 0x000000ff0400728c */ /* 0x000fe2000bf05300 */
[----:B------:R-:W0:Y:S08]  /*0340*/  I2F.RP R4, R6 ;  /* 0x0000000600047306 */ /* 0x000e300000209400 */
[----:B0-----:R-:W0:Y:S02]  /*0350*/  MUFU.RCP R4, R4 ;  /* 0x0000000400047308 */ /* 0x001e240000001000 */
[----:B0-----:R-:W-:-:S06]  /*0360*/  IADD3 R2, PT, PT, R4, 0xffffffe, RZ ;  /* 0x0ffffffe04027810 */ /* 0x001fcc0007ffe0ff */
[----:B------:R0:W1:Y:S02]  /*0370*/  F2I.FTZ.U32.TRUNC.NTZ R3, R2 ;  /* 0x0000000200037305 */ /* 0x000064000021f000 */
[----:B0-----:R-:W-:Y:S02]  /*0380*/  IMAD.MOV.U32 R2, RZ, RZ, RZ ;  /* 0x000000ffff027224 */ /* 0x001fe400078e00ff */
[----:B-1----:R-:W-:-:S04]  /*0390*/  IMAD.MOV R5, RZ, RZ, -R3 ;  /* 0x000000ffff057224 */ /* 0x002fc800078e0a03 */
[----:B------:R-:W-:-:S04]  /*03a0*/  IMAD R5, R5, R6, RZ ;  /* 0x0000000605057224 */ /* 0x000fc800078e02ff */
[----:B------:R-:W-:Y:S01]  /*03b0*/  IMAD.HI.U32 R3, R3, R5, R2 ;  /* 0x0000000503037227 */ /* 0x000fe200078e0002 */
[----:B------:R-:W-:-:S03]  /*03c0*/  LOP3.LUT R2, R11, R28, RZ, 0x3c, !PT ;  /* 0x0000001c0b027212 */ /* 0x000fc600078e3cff */
[----:B------:R-:W-:Y:S01]  /*03d0*/  IMAD.MOV.U32 R5, RZ, RZ, R7 ;  /* 0x000000ffff057224 */ /* 0x000fe200078e0007 */
[----:B------:R-:W-:-:S03]  /*03e0*/  ISETP.GE.AND P2, PT, R2, RZ, PT ;  /* 0x000000ff0200720c */ /* 0x000fc60003f46270 */
[----:B------:R-:W-:-:S04]  /*03f0*/  IMAD.HI.U32 R29, R3, R5, RZ ;  /* 0x00000005031d7227 */ /* 0x000fc800078e00ff */
[----:B------:R-:W-:-:S04]  /*0400*/  IMAD.MOV R3, RZ, RZ, -R29 ;  /* 0x000000ffff037224 */ /* 0x000fc800078e0a1d */
[----:B------:R-:W-:-:S05]  /*0410*/  IMAD R3, R6, R3, R5 ;  /* 0x0000000306037224 */ /* 0x000fca00078e0205 */
[----:B------:R-:W-:-:S13]  /*0420*/  ISETP.GT.U32.AND P1, PT, R6, R3, PT ;  /* 0x000000030600720c */ /* 0x000fda0003f24070 */
[----:B------:R-:W-:Y:S02]  /*0430*/  @!P1 IMAD.IADD R3, R3, 0x1, -R6 ;  /* 0x0000000103039824 */ /* 0x000fe400078e0a06 */
[----:B------:R-:W-:Y:S01]  /*0440*/  @!P1 VIADD R29, R29, 0x1 ;  /* 0x000000011d1d9836 */ /* 0x000fe20000000000 */
[----:B------:R-:W-:Y:S02]  /*0450*/  ISETP.NE.AND P1, PT, R28, RZ, PT ;  /* 0x000000ff1c00720c */ /* 0x000fe40003f25270 */
[----:B------:R-:W-:-:S13]  /*0460*/  ISETP.GE.U32.AND P0, PT, R3, R6, PT ;  /* 0x000000060300720c */ /* 0x000fda0003f06070 */
[----:B------:R-:W-:-:S05]  /*0470*/  @P0 IADD3 R29, PT, PT, R29, 0x1, RZ ;  /* 0x000000011d1d0810 */ /* 0x000fca0007ffe0ff */
[----:B------:R-:W-:Y:S01]  /*0480*/  @!P2 IMAD.MOV R29, RZ, RZ, -R29 ;  /* 0x000000ffff1da224 */ /* 0x000fe200078e0a1d */
[----:B------:R-:W-:-:S05]  /*0490*/  @!P1 LOP3.LUT R29, RZ, R28, RZ, 0x33, !PT ;  /* 0x0000001cff1d9212 */ /* 0x000fca00078e33ff */
[----:B------:R-:W-:-:S04]  /*04a0*/  IMAD.MOV R2, RZ, RZ, -R29 ;  /* 0x000000ffff027224 */ /* 0x000fc800078e0a1d */
[----:B------:R-:W-:Y:S01]  /*04b0*/  IMAD R28, R28, R2, R11 ;  /* 0x000000021c1c7224 */ /* 0x000fe200078e020b */
[----:B--2---:R-:W-:Y:S06]  /*04c0*/  BRA.U !UP0, `(.L_x_1) ;  /* 0x0000000508147547 */ /* 0x004fec000b800000 */
[----:B------:R-:W-:Y:S01]  /*04d0*/  USHF.L.U64.HI UR4, UR5, 0x3, UR4 ;  /* 0x0000000305047899 */ /* 0x000fe20008010204 */
[----:B------:R-:W-:Y:S01]  /*04e0*/  IMAD.MOV.U32 R10, RZ, RZ, RZ ;  /* 0x000000ffff0a7224 */ /* 0x000fe200078e00ff */
[----:B------:R-:W-:-:S04]  /*04f0*/  USHF.L.U32 UR10, UR5, 0x3, URZ ;  /* 0x00000003050a7899 */ /* 0x000fc800080006ff */
[----:B------:R-:W-:Y:S02]  /*0500*/  IMAD.U32 R2, RZ, RZ, UR4 ;  /* 0x00000004ff027e24 */ /* 0x000fe4000f8e00ff */
[----:B------:R-:W-:-:S04]  /*0510*/  ISETP.LT.U32.AND P0, PT, RZ, UR10, PT ;  /* 0x0000000aff007c0c */ /* 0x000fc8000bf01070 */
[----:B------:R-:W-:Y:S01]  /*0520*/  ISETP.GT.U32.AND.EX P0, PT, R2, RZ, PT, P0 ;  /* 0x000000ff0200720c */ /* 0x000fe20003f04100 */
[----:B------:R-:W-:-:S12]  /*0530*/  IMAD.MOV.U32 R2, RZ, RZ, RZ ;  /* 0x000000ffff027224 */ /* 0x000fd800078e00ff */
[----:B------:R-:W0:Y:S02]  /*0540*/  @!P0 LDC.64 R4, c[0x0][0x380] ;  /* 0x0000e000ff048b82 */ /* 0x000e240000000a00 */
[----:B0-----:R-:W-:-:S05]  /*0550*/  @!P0 IADD3 R4, P1, PT, R2, R4, RZ ;  /* 0x0000000402048210 */ /* 0x001fca0007f3e0ff */
[----:B------:R-:W-:-:S05]  /*0560*/  @!P0 IMAD.X R5, R10, 0x1, R5, P1 ;  /* 0x000000010a058824 */ /* 0x000fca00008e0605 */
[----:B------:R-:W2:Y:S01]  /*0570*/  @!P0 LDG.E.U8 R4, desc[UR6][R4.64] ;  /* 0x0000000604048981 */ /* 0x000ea2000c1e1100 */
[----:B------:R-:W-:Y:S01]  /*0580*/  @!P0 IADD3 R3, PT, PT, R1, R2, RZ ;  /* 0x0000000201038210 */ /* 0x000fe20007ffe0ff */
[----:B------:R-:W-:Y:S02]  /*0590*/  @!P0 IMAD.MOV.U32 R2, RZ, RZ, 0x1 ;  /* 0x00000001ff028424 */ /* 0x000fe400078e00ff */
[----:B------:R-:W-:Y:S02]  /*05a0*/  IMAD.U32 R7, RZ, RZ, UR4 ;  /* 0x00000004ff077e24 */ /* 0x000fe4000f8e00ff */
[----:B------:R-:W-:Y:S01]  /*05b0*/  @!P0 IMAD.MOV.U32 R10, RZ, RZ, RZ ;  /* 0x000000ffff0a8224 */ /* 0x000fe200078e00ff */
[C---:B------:R-:W-:Y:S01]  /*05c0*/  IADD3 R6, P3, PT, -R2.reuse, UR10, RZ ;  /* 0x0000000a02067c10 */ /* 0x040fe2000ff7e1ff */
[----:B------:R-:W-:Y:S01]  /*05d0*/  IMAD.U32 R11, RZ, RZ, UR4 ;  /* 0x00000004ff0b7e24 */ /* 0x000fe2000f8e00ff */
[----:B------:R-:W-:Y:S02]  /*05e0*/  ISETP.LT.U32.AND P1, PT, R2, UR10, PT ;  /* 0x0000000a02007c0c */ /* 0x000fe4000bf21070 */
[----:B------:R-:W-:-:S02]  /*05f0*/  ISETP.LE.U32.AND P2, PT, R6, 0x3, PT ;  /* 0x000000030600780c */ /* 0x000fc40003f43070 */
[----:B------:R-:W-:Y:S02]  /*0600*/  ISETP.GT.U32.AND.EX P1, PT, R7, R10, PT, P1 ;  /* 0x0000000a0700720c */ /* 0x000fe40003f24110 */
[----:B------:R-:W-:-:S04]  /*0610*/  IADD3.X R6, PT, PT, ~R10, UR4, RZ, P3, !PT ;  /* 0x000000040a067c10 */ /* 0x000fc80009ffe5ff */
[----:B------:R-:W-:Y:S01]  /*0620*/  ISETP.LE.U32.OR.EX P1, PT, R6, RZ, !P1, P2 ;  /* 0x000000ff0600720c */ /* 0x000fe20004f23520 */
[----:B--2---:R0:W-:-:S12]  /*0630*/  @!P0 STL.U8 [R3], R4 ;  /* 0x0000000403008387 */ /* 0x0041d80000100000 */
[----:B------:R-:W-:Y:S05]  /*0640*/  @P1 BRA `(.L_x_2) ;  /* 0x0000000000501947 */ /* 0x000fea0003800000 */
[----:B------:R-:W-:Y:S01]  /*0650*/  UIADD3 UR5, UP0, UPT, UR10, -0x3, URZ ;  /* 0xfffffffd0a057890 */ /* 0x000fe2000ff1e0ff */
[----:B------:R-:W-:Y:S01]  /*0660*/  PLOP3.LUT P0, PT, PT, PT, PT, 0x8, 0x80 ;  /* 0x000000000080781c */ /* 0x000fe20003f0e170 */
[----:B------:R-:W1:Y:S02]  /*0670*/  LDCU.64 UR12, c[0x0][0x380] ;  /* 0x00007000ff0c77ac */ /* 0x000e640008000a00 */
[----:B------:R-:W-:-:S12]  /*0680*/  UIADD3.X UR9, UPT, UPT, UR4, -0x1, URZ, UP0, !UPT ;  /* 0xffffffff04097890 */ /* 0x000fd800087fe4ff */
.L_x_3:
[----:B01----:R-:W-:-:S04]  /*0690*/  IADD3 R4, P1, PT, R2, UR12, RZ ;  /* 0x0000000c02047c10 */ /* 0x003fc8000ff3e0ff */
[----:B------:R-:W-:-:S05]  /*06a0*/  IADD3.X R5, PT, PT, R10, UR13, RZ, P1, !PT ;  /* 0x0000000d0a057c10 */ /* 0x000fca0008ffe4ff */
[----:B--2---:R-:W2:Y:S04]  /*06b0*/  LDG.E.U8 R3, desc[UR6][R4.64] ;  /* 0x0000000604037981 */ /* 0x004ea8000c1e1100 */
[----:B------:R-:W3:Y:S04]  /*06c0*/  LDG.E.U8 R6, desc[UR6][R4.64+0x1] ;  /* 0x0000010604067981 */ /* 0x000ee8000c1e1100 */
[----:B------:R-:W4:Y:S04]  /*06d0*/  LDG.E.U8 R7, desc[UR6][R4.64+0x2] ;  /* 0x0000020604077981 */ /* 0x000f28000c1e1100 */
[----:B------:R-:W5:Y:S01]  /*06e0*/  LDG.E.U8 R8, desc[UR6][R4.64+0x3] ;  /* 0x0000030604087981 */ /* 0x000f62000c1e1100 */
[----:B------:R-:W-:Y:S01]  /*06f0*/  IMAD.IADD R9, R1, 0x1, R2 ;  /* 0x0000000101097824 */ /* 0x000fe200078e0202 */
[----:B------:R-:W-:-:S05]  /*0700*/  IADD3 R2, P1, PT, R2, 0x4, RZ ;  /* 0x0000000402027810 */ /* 0x000fca0007f3e0ff */
[----:B------:R-:W-:Y:S01]  /*0710*/  IMAD.X R10, RZ, RZ, R10, P1 ;  /* 0x000000ffff0a7224 */ /* 0x000fe200008e060a */
[----:B------:R-:W-:-:S04]  /*0720*/  ISETP.GE.U32.AND P1, PT, R2, UR5, PT ;  /* 0x0000000502007c0c */ /* 0x000fc8000bf26070 */
[----:B------:R-:W-:Y:S01]  /*0730*/  ISETP.GE.U32.AND.EX P1, PT, R10, UR9, PT, P1 ;  /* 0x000000090a007c0c */ /* 0x000fe2000bf26110 */
[----:B--2---:R2:W-:Y:S04]  /*0740*/  STL.U8 [R9], R3 ;  /* 0x0000000309007387 */ /* 0x0045e80000100000 */
[----:B---3--:R2:W-:Y:S04]  /*0750*/  STL.U8 [R9+0x1], R6 ;  /* 0x0000010609007387 */ /* 0x0085e80000100000 */
[----:B----4-:R2:W-:Y:S04]  /*0760*/  STL.U8 [R9+0x2], R7 ;  /* 0x0000020709007387 */ /* 0x0105e80000100000 */
[----:B-----5:R2:W-:Y:S01]  /*0770*/  STL.U8 [R9+0x3], R8 ;  /* 0x0000030809007387 */ /* 0x0205e20000100000 */
[----:B------:R-:W-:Y:S05]  /*0780*/  @!P1 BRA `(.L_x_3) ;  /* 0xfffffffc00c09947 */ /* 0x000fea000383ffff */
.L_x_2:
[C---:B------:R-:W-:Y:S02]  /*0790*/  ISETP.LT.U32.AND P1, PT, R2.reuse, UR10, PT ;  /* 0x0000000a02007c0c */ /* 0x040fe4000bf21070 */
[----:B0-2---:R-:W-:Y:S02]  /*07a0*/  IADD3 R3, P3, PT, -R2, UR10, RZ ;  /* 0x0000000a02037c10 */ /* 0x005fe4000ff7e1ff */
[----:B------:R-:W-:Y:S02]  /*07b0*/  ISETP.GT.U32.AND.EX P2, PT, R11, R10, PT, P1 ;  /* 0x0000000a0b00720c */ /* 0x000fe40003f44110 */
[----:B------:R-:W-:Y:S02]  /*07c0*/  ISETP.LE.U32.AND P1, PT, R3, 0x1, PT ;  /* 0x000000010300780c */ /* 0x000fe40003f23070 */
[----:B------:R-:W-:-:S04]  /*07d0*/  IADD3.X R3, PT, PT, ~R10, UR4, RZ, P3, !PT ;  /* 0x000000040a037c10 */ /* 0x000fc80009ffe5ff */
[----:B------:R-:W-:-:S13]  /*07e0*/  ISETP.LE.U32.OR.EX P1, PT, R3, RZ, !P2, P1 ;  /* 0x000000ff0300720c */ /* 0x000fda0005723510 */
[----:B------:R-:W0:Y:S01]  /*07f0*/  @!P1 LDC.64 R6, c[0x0][0x380] ;  /* 0x0000e000ff069b82 */ /* 0x000e220000000a00 */
[----:B------:R-:W-:Y:S02]  /*0800*/  @!P1 IADD3 R11, PT, PT, R1, R2, RZ ;  /* 0x00000002010b9210 */ /* 0x000fe40007ffe0ff */
[----:B------:R-:W-:Y:S02]  /*0810*/  @!P1 PLOP3.LUT P0, PT, PT, PT, PT, 0x8, 0x80 ;  /* 0x000000000080981c */ /* 0x000fe40003f0e170 */
[C---:B0-----:R-:W-:Y:S02]  /*0820*/  @!P1 IADD3 R6, P3, PT, R2.reuse, R6, RZ ;  /* 0x0000000602069210 */ /* 0x041fe40007f7e0ff */
[----:B------:R-:W-:-:S03]  /*0830*/  @!P1 IADD3 R2, P2, PT, R2, 0x2, RZ ;  /* 0x0000000202029810 */ /* 0x000fc60007f5e0ff */
[----:B------:R-:W-:Y:S02]  /*0840*/  @!P1 IMAD.X R7, R10, 0x1, R7, P3 ;  /* 0x000000010a079824 */ /* 0x000fe400018e0607 */
[----:B------:R-:W-:Y:S01]  /*0850*/  @!P1 IMAD.X R10, RZ, RZ, R10, P2 ;  /* 0x000000ffff0a9224 */ /* 0x000fe200010e060a */
[----:B------:R-:W-:Y:S02]  /*0860*/  ISETP.LT.U32.AND P2, PT, R2, UR10, PT ;  /* 0x0000000a02007c0c */ /* 0x000fe4000bf41070 */
[----:B------:R-:W2:Y:S02]  /*0870*/  @!P1 LDG.E.U8 R3, desc[UR6][R6.64] ;  /* 0x0000000606039981 */ /* 0x000ea4000c1e1100 */
[----:B------:R-:W-:Y:S02]  /*0880*/  ISETP.LT.U32.OR.EX P0, PT, R10, UR4, P0, P2 ;  /* 0x000000040a007c0c */ /* 0x000fe40008701520 */
[----:B------:R-:W3:Y:S11]  /*0890*/  @!P1 LDG.E.U8 R8, desc[UR6][R6.64+0x1] ;  /* 0x0000010606089981 */ /* 0x000ef6000c1e1100 */
[----:B------:R-:W0:Y:S02]  /*08a0*/  @P0 LDC.64 R4, c[0x0][0x380] ;  /* 0x0000e000ff040b82 */ /* 0x000e240000000a00 */
[----:B0-----:R-:W-:-:S05]  /*08b0*/  @P0 IADD3 R4, P2, PT, R2, R4, RZ ;  /* 0x0000000402040210 */ /* 0x001fca0007f5e0ff */
[----:B------:R-:W-:-:S05]  /*08c0*/  @P0 IMAD.X R5, R10, 0x1, R5, P2 ;  /* 0x000000010a050824 */ /* 0x000fca00010e0605 */
[----:B------:R-:W4:Y:S01]  /*08d0*/  @P0 LDG.E.U8 R4, desc[UR6][R4.64] ;  /* 0x0000000604040981 */ /* 0x000f22000c1e1100 */
[----:B------:R-:W-:-:S03]  /*08e0*/  @P0 IMAD.IADD R9, R1, 0x1, R2 ;  /* 0x0000000101090824 */ /* 0x000fc600078e0202 */
[----:B--2---:R0:W-:Y:S04]  /*08f0*/  @!P1 STL.U8 [R11], R3 ;  /* 0x000000030b009387 */ /* 0x0041e80000100000 */
[----:B---3--:R0:W-:Y:S04]  /*0900*/  @!P1 STL.U8 [R11+0x1], R8 ;  /* 0x000001080b009387 */ /* 0x0081e80000100000 */
[----:B----4-:R0:W-:Y:S02]  /*0910*/  @P0 STL.U8 [R9], R4 ;  /* 0x0000000409000387 */ /* 0x0101e40000100000 */
.L_x_1:
[----:B------:R-:W1:Y:S01]  /*0920*/  LDCU UR5, c[0x3][0x44] ;  /* 0x00c00880ff0577ac */ /* 0x000e620008000800 */
[----:B------:R-:W-:Y:S01]  /*0930*/  VIADD R16, R1, 0x100 ;  /* 0x0000010001107836 */ /* 0x000fe20000000000 */
[----:B-1----:R-:W-:Y:S02]  /*0940*/  USHF.R.S32.HI UR4, URZ, 0x1f, UR5 ;  /* 0x0000001fff047899 */ /* 0x002fe40008011405 */
[----:B------:R-:W-:-:S04]  /*0950*/  UISETP.NE.U32.AND UP0, UPT, UR5, URZ, UPT ;  /* 0x000000ff0500728c */ /* 0x000fc8000bf05070 */
[----:B------:R-:W-:-:S09]  /*0960*/  UISETP.NE.AND.EX UP0, UPT, UR4, URZ, UPT, UP0 ;  /* 0x000000ff0400728c */ /* 0x000fd2000bf05300 */
[----:B------:R-:W-:Y:S05]  /*0970*/  BRA.U !UP0, `(.L_x_4) ;  /* 0x0000000508147547 */ /* 0x000fea000b800000 */
[----:B------:R-:W-:Y:S01]  /*0980*/  USHF.L.U64.HI UR4, UR5, 0x3, UR4 ;  /* 0x0000000305047899 */ /* 0x000fe20008010204 */
[----:B------:R-:W-:Y:S01]  /*0990*/  IMAD.MOV.U32 R10, RZ, RZ, RZ ;  /* 0x000000ffff0a7224 */ /* 0x000fe200078e00ff */
[----:B------:R-:W-:-:S04]  /*09a0*/  USHF.L.U32 UR10, UR5, 0x3, URZ ;  /* 0x00000003050a7899 */ /* 0x000fc800080006ff */
[----:B------:R-:W-:Y:S02]  /*09b0*/  IMAD.U32 R2, RZ, RZ, UR4 ;  /* 0x00000004ff027e24 */ /* 0x000fe4000f8e00ff */
[----:B------:R-:W-:-:S04]  /*09c0*/  ISETP.LT.U32.AND P0, PT, RZ, UR10, PT ;  /* 0x0000000aff007c0c */ /* 0x000fc8000bf01070 */
[----:B------:R-:W-:Y:S01]  /*09d0*/  ISETP.GT.U32.AND.EX P0, PT, R2, RZ, PT, P0 ;  /* 0x000000ff0200720c */ /* 0x000fe20003f04100 */
[----:B------:R-:W-:-:S12]  /*09e0*/  HFMA2 R2, -RZ, RZ, 0, 0 ;  /* 0x00000000ff027431 */ /* 0x000fd800000001ff */
[----:B0-----:R-:W0:Y:S02]  /*09f0*/  @!P0 LDC.64 R4, c[0x0][0x388] ;  /* 0x0000e200ff048b82 */ /* 0x001e240000000a00 */
[----:B0-----:R-:W-:-:S05]  /*0a00*/  @!P0 IADD3 R4, P1, PT, R2, R4, RZ ;  /* 0x0000000402048210 */ /* 0x001fca0007f3e0ff */
[----:B------:R-:W-:-:S05]  /*0a10*/  @!P0 IMAD.X R5, R10, 0x1, R5, P1 ;  /* 0x000000010a058824 */ /* 0x000fca00008e0605 */
[----:B------:R-:W2:Y:S01]  /*0a20*/  @!P0 LDG.E.U8 R4, desc[UR6][R4.64] ;  /* 0x0000000604048981 */ /* 0x000ea2000c1e1100 */
[----:B------:R-:W-:Y:S01]  /*0a30*/  @!P0 IMAD.IADD R3, R1, 0x1, R2 ;  /* 0x0000000101038824 */ /* 0x000fe200078e0202 */
[----:B------:R-:W-:Y:S01]  /*0a40*/  MOV R11, UR4 ;  /* 0x00000004000b7c02 */ /* 0x000fe20008000f00 */
[----:B------:R-:W-:Y:S02]  /*0a50*/  @!P0 IMAD.MOV.U32 R2, RZ, RZ, 0x1 ;  /* 0x00000001ff028424 */ /* 0x000fe400078e00ff */
[----:B------:R-:W-:Y:S02]  /*0a60*/  IMAD.U32 R7, RZ, RZ, UR4 ;  /* 0x00000004ff077e24 */ /* 0x000fe4000f8e00ff */
[----:B------:R-:W-:Y:S01]  /*0a70*/  @!P0 IMAD.MOV.U32 R10, RZ, RZ, RZ ;  /* 0x000000ffff0a8224 */ /* 0x000fe200078e00ff */
[C---:B------:R-:W-:Y:S02]  /*0a80*/  IADD3 R6, P3, PT, -R2.reuse, UR10, RZ ;  /* 0x0000000a02067c10 */ /* 0x040fe4000ff7e1ff */
[----:B------:R-:W-:-:S02]  /*0a90*/  ISETP.LT.U32.AND P1, PT, R2, UR10, PT ;  /* 0x0000000a02007c0c */ /* 0x000fc4000bf21070 */
[----:B------:R-:W-:Y:S02]  /*0aa0*/  ISETP.LE.U32.AND P2, PT, R6, 0x3, PT ;  /* 0x000000030600780c */ /* 0x000fe40003f43070 */
[----:B------:R-:W-:Y:S02]  /*0ab0*/  ISETP.GT.U32.AND.EX P1, PT, R7, R10, PT, P1 ;  /* 0x0000000a0700720c */ /* 0x000fe40003f24110 */
[----:B------:R-:W-:-:S04]  /*0ac0*/  IADD3.X R6, PT, PT, ~R10, UR4, RZ, P3, !PT ;  /* 0x000000040a067c10 */ /* 0x000fc80009ffe5ff */
[----:B------:R-:W-:Y:S01]  /*0ad0*/  ISETP.LE.U32.OR.EX P1, PT, R6, RZ, !P1, P2 ;  /* 0x000000ff0600720c */ /* 0x000fe20004f23520 */
[----:B--2---:R0:W-:-:S12]  /*0ae0*/  @!P0 STL.U8 [R3+0x100], R4 ;  /* 0x0001000403008387 */ /* 0x0041d80000100000 */
[----:B------:R-:W-:Y:S05]  /*0af0*/  @P1 BRA `(.L_x_5) ;  /* 0x0000000000501947 */ /* 0x000fea0003800000 */
[----:B------:R-:W-:Y:S01]  /*0b00*/  UIADD3 UR5, UP0, UPT, UR10, -0x3, URZ ;  /* 0xfffffffd0a057890 */ /* 0x000fe2000ff1e0ff */
[----:B------:R-:W-:Y:S01]  /*0b10*/  PLOP3.LUT P0, PT, PT, PT, PT, 0x8, 0x80 ;  /* 0x000000000080781c */ /* 0x000fe20003f0e170 */
[----:B------:R-:W1:Y:S02]  /*0b20*/  LDCU.64 UR12, c[0x0][0x388] ;  /* 0x00007100ff0c77ac */ /* 0x000e640008000a00 */
[----:B------:R-:W-:-:S12]  /*0b30*/  UIADD3.X UR9, UPT, UPT, UR4, -0x1, URZ, UP0, !UPT ;  /* 0xffffffff04097890 */ /* 0x000fd800087fe4ff */
.L_x_6:
        /* <DEDUP_REMOVED lines=11> */
[----:B--2---:R2:W-:Y:S04]  /*0bf0*/  STL.U8 [R9+0x100], R3 ;  /* 0x0001000309007387 */ /* 0x0045e80000100000 */
[----:B---3--:R2:W-:Y:S04]  /*0c00*/  STL.U8 [R9+0x101], R6 ;  /* 0x0001010609007387 */ /* 0x0085e80000100000 */
[----:B----4-:R2:W-:Y:S04]  /*0c10*/  STL.U8 [R9+0x102], R7 ;  /* 0x0001020709007387 */ /* 0x0105e80000100000 */
[----:B-----5:R2:W-:Y:S01]  /*0c20*/  STL.U8 [R9+0x103], R8 ;  /* 0x0001030809007387 */ /* 0x0205e20000100000 */
[----:B------:R-:W-:Y:S05]  /*0c30*/  @!P1 BRA `(.L_x_6) ;  /* 0xfffffffc00c09947 */ /* 0x000fea000383ffff */
.L_x_5:
[C---:B------:R-:W-:Y:S02]  /*0c40*/  ISETP.LT.U32.AND P1, PT, R2.reuse, UR10, PT ;  /* 0x0000000a02007c0c */ /* 0x040fe4000bf21070 */
[----:B0-2---:R-:W-:Y:S02]  /*0c50*/  IADD3 R3, P3, PT, -R2, UR10, RZ ;  /* 0x0000000a02037c10 */ /* 0x005fe4000ff7e1ff */
[----:B------:R-:W-:Y:S02]  /*0c60*/  ISETP.GT.U32.AND.EX P2, PT, R11, R10, PT, P1 ;  /* 0x0000000a0b00720c */ /* 0x000fe40003f44110 */
[----:B------:R-:W-:Y:S02]  /*0c70*/  ISETP.LE.U32.AND P1, PT, R3, 0x1, PT ;  /* 0x000000010300780c */ /* 0x000fe40003f23070 */
[----:B------:R-:W-:-:S04]  /*0c80*/  IADD3.X R3, PT, PT, ~R10, UR4, RZ, P3, !PT ;  /* 0x000000040a037c10 */ /* 0x000fc80009ffe5ff */
[----:B------:R-:W-:-:S13]  /*0c90*/  ISETP.LE.U32.OR.EX P1, PT, R3, RZ, !P2, P1 ;  /* 0x000000ff0300720c */ /* 0x000fda0005723510 */
[----:B------:R-:W0:Y:S01]  /*0ca0*/  @!P1 LDC.64 R6, c[0x0][0x388] ;  /* 0x0000e200ff069b82 */ /* 0x000e220000000a00 */
[----:B------:R-:W-:Y:S01]  /*0cb0*/  @!P1 IMAD.IADD R11, R1, 0x1, R2 ;  /* 0x00000001010b9824 */ /* 0x000fe200078e0202 */
        /* <DEDUP_REMOVED lines=13> */
[----:B------:R-:W-:-:S03]  /*0d90*/  @P0 IADD3 R9, PT, PT, R1, R2, RZ ;  /* 0x0000000201090210 */ /* 0x000fc60007ffe0ff */
[----:B--2---:R1:W-:Y:S04]  /*0da0*/  @!P1 STL.U8 [R11+0x100], R3 ;  /* 0x000100030b009387 */ /* 0x0043e80000100000 */
[----:B---3--:R1:W-:Y:S04]  /*0db0*/  @!P1 STL.U8 [R11+0x101], R8 ;  /* 0x000101080b009387 */ /* 0x0083e80000100000 */
[----:B----4-:R1:W-:Y:S02]  /*0dc0*/  @P0 STL.U8 [R9+0x100], R4 ;  /* 0x0001000409000387 */ /* 0x0103e40000100000 */
.L_x_4:
[----:B01----:R-:W0:Y:S01]  /*0dd0*/  LDC.64 R2, c[0x0][0x390] ;  /* 0x0000e400ff027b82 */ /* 0x003e220000000a00 */
[----:B------:R-:W1:Y:S07]  /*0de0*/  LDCU UR4, c[0x3][0x3c] ;  /* 0x00c00780ff0477ac */ /* 0x000e6e0008000800 */
[----:B------:R-:W2:Y:S08]  /*0df0*/  LDC.64 R6, c[0x0][0x398] ;  /* 0x0000e600ff067b82 */ /* 0x000eb00000000a00 */
[----:B------:R-:W3:Y:S01]  /*0e00*/  LDC.64 R12, c[0x3][0x38] ;  /* 0x00c00e00ff0c7b82 */ /* 0x000ee20000000a00 */
[----:B0-----:R-:W-:-:S07]  /*0e10*/  IMAD.WIDE R2, R29, 0x8, R2 ;  /* 0x000000081d027825 */ /* 0x001fce00078e0202 */
[----:B------:R-:W0:Y:S01]  /*0e20*/  LDC.64 R14, c[0x3][0x30] ;  /* 0x00c00c00ff0e7b82 */ /* 0x000e220000000a00 */
[----:B------:R0:W4:Y:S01]  /*0e30*/  LDG.E.64 R4, desc[UR6][R2.64] ;  /* 0x0000000602047981 */ /* 0x000122000c1e1b00 */
[----:B--2---:R-:W-:-:S06]  /*0e40*/  IMAD.WIDE R6, R28, 0x8, R6 ;  /* 0x000000081c067825 */ /* 0x004fcc00078e0206 */
[----:B------:R-:W2:Y:S01]  /*0e50*/  LDC R17, c[0x3][0x4c] ;  /* 0x00c01300ff117b82 */ /* 0x000ea20000000800 */
[----:B------:R-:W5:Y:S01]  /*0e60*/  LDG.E.64 R6, desc[UR6][R6.64] ;  /* 0x0000000606067981 */ /* 0x000f62000c1e1b00 */
[----:B-1----:R-:W3:Y:S01]  /*0e70*/  MUFU.RCP64H R9, UR4 ;  /* 0x0000000400097d08 */ /* 0x002ee20008001800 */
[----:B------:R-:W-:-:S05]  /*0e80*/  IMAD.MOV.U32 R8, RZ, RZ, 0x1 ;  /* 0x00000001ff087424 */ /* 0x000fca00078e00ff */
[----:B------:R-:W1:Y:S08]  /*0e90*/  LDC R19, c[0x3][0x50] ;  /* 0x00c01400ff137b82 */ /* 0x000e700000000800 */
[----:B------:R-:W1:Y:S01]  /*0ea0*/  LDC R18, c[0x3][0x34] ;  /* 0x00c00d00ff127b82 */ /* 0x000e620000000800 */
[----:B---3--:R-:W-:-:S08]  /*0eb0*/  DFMA R10, R8, -R12, 1 ;  /* 0x3ff00000080a742b */ /* 0x008fd0000000080c */
[----:B------:R-:W-:-:S08]  /*0ec0*/  DFMA R10, R10, R10, R10 ;  /* 0x0000000a0a0a722b */ /* 0x000fd0000000000a */
[----:B------:R-:W-:-:S08]  /*0ed0*/  DFMA R10, R8, R10, R8 ;  /* 0x0000000a080a722b */ /* 0x000fd00000000008 */
[----:B------:R-:W-:-:S08]  /*0ee0*/  DFMA R8, R10, -R12, 1 ;  /* 0x3ff000000a08742b */ /* 0x000fd0000000080c */
[----:B------:R-:W-:-:S08]  /*0ef0*/  DFMA R8, R10, R8, R10 ;  /* 0x000000080a08722b */ /* 0x000fd0000000000a */
[----:B0-----:R-:W-:-:S08]  /*0f00*/  DMUL R2, R8, R14 ;  /* 0x0000000e08027228 */ /* 0x001fd00000000000 */
[----:B------:R-:W-:Y:S01]  /*0f10*/  DFMA R10, R2, -R12, R14 ;  /* 0x8000000c020a722b */ /* 0x000fe2000000000e */
[----:B--2---:R-:W-:-:S07]  /*0f20*/  IMAD R13, R17, 0x8, R16 ;  /* 0x00000008110d7824 */ /* 0x004fce00078e0210 */
[----:B------:R-:W-:Y:S01]  /*0f30*/  DFMA R2, R8, R10, R2 ;  /* 0x0000000a0802722b */ /* 0x000fe20000000002 */
[----:B-1----:R-:W-:Y:S01]  /*0f40*/  IMAD R15, R19, 0x8, R16 ;  /* 0x00000008130f7824 */ /* 0x002fe200078e0210 */
[----:B------:R-:W-:-:S08]  /*0f50*/  FSETP.GEU.AND P1, PT, |R18|, 6.5827683646048100446e-37, PT ;  /* 0x036000001200780b */ /* 0x000fd00003f2e200 */
[----:B------:R-:W-:-:S05]  /*0f60*/  FFMA R8, RZ, UR4, R3 ;  /* 0x00000004ff087c23 */ /* 0x000fca0008000003 */
[----:B------:R-:W-:Y:S01]  /*0f70*/  FSETP.GT.AND P0, PT, |R8|, 1.469367938527859385e-39, PT ;  /* 0x001000000800780b */ /* 0x000fe20003f04200 */
[----:B----4-:R0:W-:Y:S04]  /*0f80*/  STL.64 [R13], R4 ;  /* 0x000000040d007387 */ /* 0x0101e80000100a00 */
[----:B-----5:R0:W-:Y:S08]  /*0f90*/  STL.64 [R15], R6 ;  /* 0x000000060f007387 */ /* 0x0201f00000100a00 */
[----:B------:R-:W-:Y:S05]  /*0fa0*/  @P0 BRA P1, `(.L_x_7) ;  /* 0x0000000000280947 */ /* 0x000fea0000800000 */
[----:B------:R-:W1:Y:S01]  /*0fb0*/  LDCU.64 UR4, c[0x3][0x30] ;  /* 0x00c00600ff0477ac */ /* 0x000e620008000a00 */
[----:B------:R-:W-:Y:S01]  /*0fc0*/  MOV R46, 0x1030 ;  /* 0x00001030002e7802 */ /* 0x000fe20000000f00 */
[----:B------:R-:W2:Y:S01]  /*0fd0*/  LDCU.64 UR10, c[0x3][0x38] ;  /* 0x00c00700ff0a77ac */ /* 0x000ea20008000a00 */
[----:B-1----:R-:W-:Y:S02]  /*0fe0*/  IMAD.U32 R36, RZ, RZ, UR4 ;  /* 0x00000004ff247e24 */ /* 0x002fe4000f8e00ff */
[----:B------:R-:W-:Y:S02]  /*0ff0*/  IMAD.U32 R37, RZ, RZ, UR5 ;  /* 0x00000005ff257e24 */ /* 0x000fe4000f8e00ff */
[----:B--2---:R-:W-:Y:S01]  /*1000*/  IMAD.U32 R40, RZ, RZ, UR10 ;  /* 0x0000000aff287e24 */ /* 0x004fe2000f8e00ff */
[----:B------:R-:W-:-:S07]  /*1010*/  MOV R41, UR11 ;  /* 0x0000000b00297c02 */ /* 0x000fce0008000f00 */
[----:B0-----:R-:W-:Y:S05]  /*1020*/  CALL.REL.NOINC `($__internal_0_$__cuda_sm20_div_rn_f64_full) ;  /* 0x0000004c00347944 */ /* 0x001fea0003c00000 */
[----:B------:R-:W-:Y:S02]  /*1030*/  IMAD.MOV.U32 R2, RZ, RZ, R48 ;  /* 0x000000ffff027224 */ /* 0x000fe400078e0030 */
[----:B------:R-:W-:-:S07]  /*1040*/  IMAD.MOV.U32 R3, RZ, RZ, R49 ;  /* 0x000000ffff037224 */ /* 0x000fce00078e0031 */
.L_x_7:
[----:B------:R-:W1:Y:S01]  /*1050*/  F2I.F64.TRUNC R11, R2 ;  /* 0x00000002000b7311 */ /* 0x000e62000030d100 */
[----:B------:R-:W-:Y:S01]  /*1060*/  BSSY.RECONVERGENT B1, `(.L_x_8) ;  /* 0x0000135000017945 */ /* 0x000fe20003800200 */
[----:B-1----:R-:W-:-:S13]  /*1070*/  ISETP.GE.AND P0, PT, R11, 0x1, PT ;  /* 0x000000010b00780c */ /* 0x002fda0003f06270 */
[----:B------:R-:W-:Y:S05]  /*1080*/  @!P0 BRA `(.L_x_9) ;  /* 0x0000001000c88947 */ /* 0x000fea0003800000 */
[----:B------:R-:W2:Y:S01]  /*1090*/  LDL.128 R20, [R1+0x100] ;  /* 0x0001000001147983 */ /* 0x000ea20000100c00 */
[----:B------:R-:W2:Y:S03]  /*10a0*/  LDC.64 R8, c[0x3][0x38] ;  /* 0x00c00e00ff087b82 */ /* 0x000ea60000000a00 */
[----:B------:R1:W5:Y:S04]  /*10b0*/  LDL.64 R16, [R1+0x10] ;  /* 0x0000100001107983 */ /* 0x0003680000100a00 */
[----:B0-----:R1:W5:Y:S04]  /*10c0*/  LDL.128 R4, [R1+0x110] ;  /* 0x0001100001047983 */ /* 0x0013680000100c00 */
[----:B------:R1:W5:Y:S01]  /*10d0*/  LDL.128 R12, [R1] ;  /* 0x00000000010c7983 */ /* 0x0003620000100c00 */
[C---:B------:R-:W-:Y:S01]  /*10e0*/  ISETP.GE.U32.AND P0, PT, R11.reuse, 0x4, PT ;  /* 0x000000040b00780c */ /* 0x040fe20003f06070 */
[----:B------:R-:W-:Y:S01]  /*10f0*/  BSSY.RECONVERGENT B2, `(.L_x_10) ;  /* 0x00000e8000027945 */ /* 0x000fe20003800200 */
[----:B------:R-:W-:Y:S01]  /*1100*/  LOP3.LUT R10, R11, 0x3, RZ, 0xc0, !PT ;  /* 0x000000030b0a7812 */ /* 0x000fe200078ec0ff */
[----:B--2---:R-:W-:-:S02]  /*1110*/  DFMA R2, R8, 0.5, R20 ;  /* 0x3fe000000802782b */ /* 0x004fc40000000014 */
[----:B------:R-:W-:-:S08]  /*1120*/  DFMA R8, R8, 0.5, -R20 ;  /* 0x3fe000000808782b */ /* 0x000fd00000000814 */
[----:B-1----:R-:W-:Y:S05]  /*1130*/  @!P0 BRA `(.L_x_11) ;  /* 0x0000000c008c8947 */ /* 0x002fea0003800000 */
[----:B------:R-:W-:-:S05]  /*1140*/  LOP3.LUT R11, R11, 0x7ffffffc, RZ, 0xc0, !PT ;  /* 0x7ffffffc0b0b7812 */ /* 0x000fca00078ec0ff */
[----:B------:R-:W-:-:S07]  /*1150*/  IMAD.MOV R11, RZ, RZ, -R11 ;  /* 0x000000ffff0b7224 */ /* 0x000fce00078e0a0b */
.L_x_28:
[----:B-----5:R-:W-:Y:S01]  /*1160*/  DADD R20, -R16, -R14 ;  /* 0x0000000010147229 */ /* 0x020fe2000000090e */
[----:B------:R-:W-:Y:S01]  /*1170*/  IMAD.MOV.U32 R18, RZ, RZ, 0x1 ;  /* 0x00000001ff127424 */ /* 0x000fe200078e00ff */
[----:B------:R-:W-:Y:S01]  /*1180*/  BSSY.RECONVERGENT B3, `(.L_x_12) ;  /* 0x000001e000037945 */ /* 0x000fe20003800200 */
[----:B------:R-:W-:-:S05]  /*1190*/  VIADD R11, R11, 0x4 ;  /* 0x000000040b0b7836 */ /* 0x000fca0000000000 */
[----:B------:R-:W-:Y:S01]  /*11a0*/  DFMA R20, R2, R20, R12 ;  /* 0x000000140214722b */ /* 0x000fe2000000000c */
[----:B------:R-:W-:-:S07]  /*11b0*/  ISETP.NE.AND P0, PT, R11, RZ, PT ;  /* 0x000000ff0b00720c */ /* 0x000fce0003f05270 */
[----:B------:R-:W-:-:S08]  /*11c0*/  DADD R12, -R6, R20 ;  /* 0x00000000060c7229 */ /* 0x000fd00000000114 */
[----:B------:R-:W-:Y:S02]  /*11d0*/  DFMA R26, -R8, R12, 1 ;  /* 0x3ff00000081a742b */ /* 0x000fe4000000010c */
[----:B------:R-:W-:-:S04]  /*11e0*/  DFMA R12, R12, R16, R4 ;  /* 0x000000100c0c722b */ /* 0x000fc80000000004 */
[----:B------:R-:W0:Y:S04]  /*11f0*/  MUFU.RCP64H R19, R27 ;  /* 0x0000001b00137308 */ /* 0x000e280000001800 */
[----:B------:R-:W-:-:S08]  /*1200*/  DFMA R12, R2, R12, R16 ;  /* 0x0000000c020c722b */ /* 0x000fd00000000010 */
[----:B------:R-:W-:Y:S02]  /*1210*/  DFMA R36, R8, R4, R12 ;  /* 0x000000040824722b */ /* 0x000fe4000000000c */
[----:B0-----:R-:W-:-:S08]  /*1220*/  DFMA R24, -R26, R18, 1 ;  /* 0x3ff000001a18742b */ /* 0x001fd00000000112 */
[----:B------:R-:W-:Y:S01]  /*1230*/  FSETP.GEU.AND P2, PT, |R37|, 6.5827683646048100446e-37, PT ;  /* 0x036000002500780b */ /* 0x000fe20003f4e200 */
[----:B------:R-:W-:-:S08]  /*1240*/  DFMA R24, R24, R24, R24 ;  /* 0x000000181818722b */ /* 0x000fd00000000018 */
[----:B------:R-:W-:-:S08]  /*1250*/  DFMA R24, R18, R24, R18 ;  /* 0x000000181218722b */ /* 0x000fd00000000012 */
[----:B------:R-:W-:-:S08]  /*1260*/  DFMA R16, -R26, R24, 1 ;  /* 0x3ff000001a10742b */ /* 0x000fd00000000118 */
[----:B------:R-:W-:-:S08]  /*1270*/  DFMA R16, R24, R16, R24 ;  /* 0x000000101810722b */ /* 0x000fd00000000018 */
[----:B------:R-:W-:-:S08]  /*1280*/  DMUL R12, R36, R16 ;  /* 0x00000010240c7228 */ /* 0x000fd00000000000 */
[----:B------:R-:W-:-:S08]  /*1290*/  DFMA R18, -R26, R12, R36 ;  /* 0x0000000c1a12722b */ /* 0x000fd00000000124 */
[----:B------:R-:W-:Y:S02]  /*12a0*/  DFMA R12, R16, R18, R12 ;  /* 0x00000012100c722b */ /* 0x000fe4000000000c */
[----:B------:R-:W-:-:S08]  /*12b0*/  DFMA R16, R22, R14, R20 ;  /* 0x0000000e1610722b */ /* 0x000fd00000000014 */
[----:B------:R-:W-:Y:S01]  /*12c0*/  FFMA R18, RZ, R27, R13 ;  /* 0x0000001bff127223 */ /* 0x000fe2000000000d */
[----:B------:R-:W-:-:S04]  /*12d0*/  DFMA R24, R2, R16, R14 ;  /* 0x000000100218722b */ /* 0x000fc8000000000e */
[----:B------:R-:W-:-:S13]  /*12e0*/  FSETP.GT.AND P1, PT, |R18|, 1.469367938527859385e-39, PT ;  /* 0x001000001200780b */ /* 0x000fda0003f24200 */
[----:B------:R-:W-:Y:S05]  /*12f0*/  @P1 BRA P2, `(.L_x_13) ;  /* 0x0000000000181947 */ /* 0x000fea0001000000 */
[----:B------:R-:W-:Y:S01]  /*1300*/  IMAD.MOV.U32 R40, RZ, RZ, R26 ;  /* 0x000000ffff287224 */ /* 0x000fe200078e001a */
[----:B------:R-:W-:Y:S02]  /*1310*/  MOV R41, R27 ;  /* 0x0000001b00297202 */ /* 0x000fe40000000f00 */
[----:B------:R-:W-:-:S07]  /*1320*/  MOV R46, 0x1340 ;  /* 0x00001340002e7802 */ /* 0x000fce0000000f00 */
[----:B------:R-:W-:Y:S05]  /*1330*/  CALL.REL.NOINC `($__internal_0_$__cuda_sm20_div_rn_f64_full) ;  /* 0x0000004800707944 */ /* 0x000fea0003c00000 */
[----:B------:R-:W-:Y:S02]  /*1340*/  IMAD.MOV.U32 R12, RZ, RZ, R48 ;  /* 0x000000ffff0c7224 */ /* 0x000fe400078e0030 */
[----:B------:R-:W-:-:S07]  /*1350*/  IMAD.MOV.U32 R13, RZ, RZ, R49 ;  /* 0x000000ffff0d7224 */ /* 0x000fce00078e0031 */
.L_x_13:
[----:B------:R-:W-:Y:S05]  /*1360*/  BSYNC.RECONVERGENT B3 ;  /* 0x0000000000037941 */ /* 0x000fea0003800200 */
.L_x_12:
[----:B------:R-:W-:Y:S01]  /*1370*/  DFMA R18, R22, -R8, 1 ;  /* 0x3ff000001612742b */ /* 0x000fe20000000808 */
[----:B------:R-:W-:Y:S01]  /*1380*/  IMAD.MOV.U32 R14, RZ, RZ, 0x1 ;  /* 0x00000001ff0e7424 */ /* 0x000fe200078e00ff */
[----:B------:R-:W-:Y:S01]  /*1390*/  DFMA R36, R8, R20, R24 ;  /* 0x000000140824722b */ /* 0x000fe20000000018 */
[----:B------:R-:W-:Y:S03]  /*13a0*/  BSSY.RECONVERGENT B3, `(.L_x_14) ;  /* 0x0000014000037945 */ /* 0x000fe60003800200 */
[----:B------:R-:W0:Y:S06]  /*13b0*/  MUFU.RCP64H R15, R19 ;  /* 0x00000013000f7308 */ /* 0x000e2c0000001800 */
[----:B------:R-:W-:Y:S01]  /*13c0*/  FSETP.GEU.AND P2, PT, |R37|, 6.5827683646048100446e-37, PT ;  /* 0x036000002500780b */ /* 0x000fe20003f4e200 */
[----:B0-----:R-:W-:-:S08]  /*13d0*/  DFMA R16, -R18, R14, 1 ;  /* 0x3ff000001210742b */ /* 0x001fd0000000010e */
[----:B------:R-:W-:-:S08]  /*13e0*/  DFMA R16, R16, R16, R16 ;  /* 0x000000101010722b */ /* 0x000fd00000000010 */
[----:B------:R-:W-:-:S08]  /*13f0*/  DFMA R16, R14, R16, R14 ;  /* 0x000000100e10722b */ /* 0x000fd0000000000e */
[----:B------:R-:W-:-:S08]  /*1400*/  DFMA R14, -R18, R16, 1 ;  /* 0x3ff00000120e742b */ /* 0x000fd00000000110 */
[----:B------:R-:W-:-:S08]  /*1410*/  DFMA R14, R16, R14, R16 ;  /* 0x0000000e100e722b */ /* 0x000fd00000000010 */
[----:B------:R-:W-:-:S08]  /*1420*/  DMUL R16, R36, R14 ;  /* 0x0000000e24107228 */ /* 0x000fd00000000000 */
[----:B------:R-:W-:-:S08]  /*1430*/  DFMA R24, -R18, R16, R36 ;  /* 0x000000101218722b */ /* 0x000fd00000000124 */
[----:B------:R-:W-:-:S10]  /*1440*/  DFMA R14, R14, R24, R16 ;  /* 0x000000180e0e722b */ /* 0x000fd40000000010 */
[----:B------:R-:W-:-:S05]  /*1450*/  FFMA R16, RZ, R19, R15 ;  /* 0x00000013ff107223 */ /* 0x000fca000000000f */
[----:B------:R-:W-:-:S13]  /*1460*/  FSETP.GT.AND P1, PT, |R16|, 1.469367938527859385e-39, PT ;  /* 0x001000001000780b */ /* 0x000fda0003f24200 */
[----:B------:R-:W-:Y:S05]  /*1470*/  @P1 BRA P2, `(.L_x_15) ;  /* 0x0000000000181947 */ /* 0x000fea0001000000 */
[----:B------:R-:W-:Y:S01]  /*1480*/  IMAD.MOV.U32 R40, RZ, RZ, R18 ;  /* 0x000000ffff287224 */ /* 0x000fe200078e0012 */
[----:B------:R-:W-:Y:S01]  /*1490*/  MOV R46, 0x14c0 ;  /* 0x000014c0002e7802 */ /* 0x000fe20000000f00 */
[----:B------:R-:W-:-:S07]  /*14a0*/  IMAD.MOV.U32 R41, RZ, RZ, R19 ;  /* 0x000000ffff297224 */ /* 0x000fce00078e0013 */
[----:B------:R-:W-:Y:S05]  /*14b0*/  CALL.REL.NOINC `($__internal_0_$__cuda_sm20_div_rn_f64_full) ;  /* 0x0000004800107944 */ /* 0x000fea0003c00000 */
[----:B------:R-:W-:Y:S01]  /*14c0*/  IMAD.MOV.U32 R14, RZ, RZ, R48 ;  /* 0x000000ffff0e7224 */ /* 0x000fe200078e0030 */
[----:B------:R-:W-:-:S07]  /*14d0*/  MOV R15, R49 ;  /* 0x00000031000f7202 */ /* 0x000fce0000000f00 */
.L_x_15:
[----:B------:R-:W-:Y:S05]  /*14e0*/  BSYNC.RECONVERGENT B3 ;  /* 0x0000000000037941 */ /* 0x000fea0003800200 */
.L_x_14:
[----:B------:R-:W-:Y:S01]  /*14f0*/  DADD R16, -R14, -R12 ;  /* 0x000000000e107229 */ /* 0x000fe2000000090c */
[----:B------:R-:W-:Y:S01]  /*1500*/  IMAD.MOV.U32 R24, RZ, RZ, 0x1 ;  /* 0x00000001ff187424 */ /* 0x000fe200078e00ff */
[----:B------:R-:W-:Y:S06]  /*1510*/  BSSY.RECONVERGENT B3, `(.L_x_16) ;  /* 0x000001d000037945 */ /* 0x000fec0003800200 */
[----:B------:R-:W-:-:S08]  /*1520*/  DFMA R20, R8, R16, R20 ;  /* 0x000000100814722b */ /* 0x000fd00000000014 */
[----:B------:R-:W-:-:S08]  /*1530*/  DFMA R16, R2, R16, R20 ;  /* 0x000000100210722b */ /* 0x000fd00000000014 */
        /* <DEDUP_REMOVED lines=21> */
[----:B------:R-:W-:Y:S01]  /*1690*/  MOV R46, 0x16c0 ;  /* 0x000016c0002e7802 */ /* 0x000fe20000000f00 */
[----:B------:R-:W-:-:S07]  /*16a0*/  IMAD.MOV.U32 R41, RZ, RZ, R33 ;  /* 0x000000ffff297224 */ /* 0x000fce00078e0021 */
[----:B------:R-:W-:Y:S05]  /*16b0*/  CALL.REL.NOINC `($__internal_0_$__cuda_sm20_div_rn_f64_full) ;  /* 0x0000004400907944 */ /* 0x000fea0003c00000 */
[----:B------:R-:W-:Y:S02]  /*16c0*/  IMAD.MOV.U32 R12, RZ, RZ, R48 ;  /* 0x000000ffff0c7224 */ /* 0x000fe400078e0030 */
[----:B------:R-:W-:-:S07]  /*16d0*/  IMAD.MOV.U32 R13, RZ, RZ, R49 ;  /* 0x000000ffff0d7224 */ /* 0x000fce00078e0031 */
.L_x_17:
[----:B------:R-:W-:Y:S05]  /*16e0*/  BSYNC.RECONVERGENT B3 ;  /* 0x0000000000037941 */ /* 0x000fea0003800200 */
.L_x_16:
[----:B------:R-:W0:Y:S01]  /*16f0*/  MUFU.RCP64H R15, R19 ;  /* 0x00000013000f7308 */ /* 0x000e220000001800 */
[----:B------:R-:W-:Y:S01]  /*1700*/  IMAD.MOV.U32 R14, RZ, RZ, 0x1 ;  /* 0x00000001ff0e7424 */ /* 0x000fe200078e00ff */
[----:B------:R-:W-:Y:S01]  /*1710*/  DFMA R36, R8, R16, R20 ;  /* 0x000000100824722b */ /* 0x000fe20000000014 */
[----:B------:R-:W-:Y:S09]  /*1720*/  BSSY.RECONVERGENT B3, `(.L_x_18) ;  /* 0x0000013000037945 */ /* 0x000ff20003800200 */
        /* <DEDUP_REMOVED lines=12> */
[----:B------:R-:W-:Y:S01]  /*17f0*/  MOV R40, R18 ;  /* 0x0000001200287202 */ /* 0x000fe20000000f00 */
[----:B------:R-:W-:Y:S01]  /*1800*/  IMAD.MOV.U32 R41, RZ, RZ, R19 ;  /* 0x000000ffff297224 */ /* 0x000fe200078e0013 */
[----:B------:R-:W-:-:S07]  /*1810*/  MOV R46, 0x1830 ;  /* 0x00001830002e7802 */ /* 0x000fce0000000f00 */
[----:B------:R-:W-:Y:S05]  /*1820*/  CALL.REL.NOINC `($__internal_0_$__cuda_sm20_div_rn_f64_full) ;  /* 0x0000004400347944 */ /* 0x000fea0003c00000 */
[----:B------:R-:W-:Y:S02]  /*1830*/  IMAD.MOV.U32 R14, RZ, RZ, R48 ;  /* 0x000000ffff0e7224 */ /* 0x000fe400078e0030 */
[----:B------:R-:W-:-:S07]  /*1840*/  IMAD.MOV.U32 R15, RZ, RZ, R49 ;  /* 0x000000ffff0f7224 */ /* 0x000fce00078e0031 */
.L_x_19:
[----:B------:R-:W-:Y:S05]  /*1850*/  BSYNC.RECONVERGENT B3 ;  /* 0x0000000000037941 */ /* 0x000fea0003800200 */
.L_x_18:
        /* <DEDUP_REMOVED lines=29> */
[----:B------:R-:W-:Y:S01]  /*1a30*/  MOV R12, R48 ;  /* 0x00000030000c7202 */ /* 0x000fe20000000f00 */
[----:B------:R-:W-:-:S07]  /*1a40*/  IMAD.MOV.U32 R13, RZ, RZ, R49 ;  /* 0x000000ffff0d7224 */ /* 0x000fce00078e0031 */
.L_x_21:
[----:B------:R-:W-:Y:S05]  /*1a50*/  BSYNC.RECONVERGENT B3 ;  /* 0x0000000000037941 */ /* 0x000fea0003800200 */
.L_x_20:
        /* <DEDUP_REMOVED lines=22> */
.L_x_23:
[----:B------:R-:W-:Y:S05]  /*1bc0*/  BSYNC.RECONVERGENT B3 ;  /* 0x0000000000037941 */ /* 0x000fea0003800200 */
.L_x_22:
[----:B------:R-:W-:Y:S01]  /*1bd0*/  DADD R20, -R14, -R12 ;  /* 0x000000000e147229 */ /* 0x000fe2000000090c */
[----:B------:R-:W-:Y:S01]  /*1be0*/  MOV R24, 0x1 ;  /* 0x0000000100187802 */ /* 0x000fe20000000f00 */
        /* <DEDUP_REMOVED lines=29> */
.L_x_25:
[----:B------:R-:W-:Y:S05]  /*1dc0*/  BSYNC.RECONVERGENT B3 ;  /* 0x0000000000037941 */ /* 0x000fea0003800200 */
.L_x_24:
        /* <DEDUP_REMOVED lines=22> */
.L_x_27:
[----:B------:R-:W-:Y:S05]  /*1f30*/  BSYNC.RECONVERGENT B3 ;  /* 0x0000000000037941 */ /* 0x000fea0003800200 */
.L_x_26:
[----:B------:R-:W-:-:S08]  /*1f40*/  DADD R12, -R16, -R14 ;  /* 0x00000000100c7229 */ /* 0x000fd0000000090e */
[----:B------:R-:W-:Y:S01]  /*1f50*/  DFMA R12, R8, R12, R20 ;  /* 0x0000000c080c722b */ /* 0x000fe20000000014 */
[----:B------:R-:W-:Y:S10]  /*1f60*/  @P0 BRA `(.L_x_28) ;  /* 0xfffffff0007c0947 */ /* 0x000ff4000383ffff */
.L_x_11:
[----:B------:R-:W-:Y:S05]  /*1f70*/  BSYNC.RECONVERGENT B2 ;  /* 0x0000000000027941 */ /* 0x000fea0003800200 */
.L_x_10:
[----:B------:R-:W-:Y:S01]  /*1f80*/  ISETP.NE.AND P0, PT, R10, RZ, PT ;  /* 0x000000ff0a00720c */ /* 0x000fe20003f05270 */
[----:B------:R-:W-:-:S12]  /*1f90*/  BSSY.RECONVERGENT B2, `(.L_x_29) ;  /* 0x000003f000027945 */ /* 0x000fd80003800200 */
[----:B------:R-:W-:Y:S05]  /*1fa0*/  @!P0 BRA `(.L_x_30) ;  /* 0x0000000000f48947 */ /* 0x000fea0003800000 */
[----:B------:R-:W-:-:S07]  /*1fb0*/  IMAD.MOV R26, RZ, RZ, -R10 ;  /* 0x000000ffff1a7224 */ /* 0x000fce00078e0a0a */
.L_x_35:
        /* <DEDUP_REMOVED lines=32> */
.L_x_32:
[----:B------:R-:W-:Y:S05]  /*21c0*/  BSYNC.RECONVERGENT B3 ;  /* 0x0000000000037941 */ /* 0x000fea0003800200 */
.L_x_31:
        /* <DEDUP_REMOVED lines=23> */
.L_x_34:
[----:B------:R-:W-:Y:S05]  /*2340*/  BSYNC.RECONVERGENT B3 ;  /* 0x0000000000037941 */ /* 0x000fea0003800200 */
.L_x_33:
[----:B------:R-:W-:-:S08]  /*2350*/  DADD R10, -R16, -R14 ;  /* 0x00000000100a7229 */ /* 0x000fd0000000090e */
[----:B------:R-:W-:Y:S01]  /*2360*/  DFMA R12, R8, R10, R12 ;  /* 0x0000000a080c722b */ /* 0x000fe2000000000c */
[----:B------:R-:W-:Y:S10]  /*2370*/  @P0 BRA `(.L_x_35) ;  /* 0xfffffffc00100947 */ /* 0x000ff4000383ffff */
.L_x_30:
[----:B------:R-:W-:Y:S05]  /*2380*/  BSYNC.RECONVERGENT B2 ;  /* 0x0000000000027941 */ /* 0x000fea0003800200 */
.L_x_29:
[----:B-----5:R1:W-:Y:S04]  /*2390*/  STL.128 [R1], R12 ;  /* 0x0000000c01007387 */ /* 0x0203e80000100c00 */
[----:B------:R1:W-:Y:S02]  /*23a0*/  STL.64 [R1+0x10], R16 ;  /* 0x0000101001007387 */ /* 0x0003e40000100a00 */
.L_x_9:
[----:B------:R-:W-:Y:S05]  /*23b0*/  BSYNC.RECONVERGENT B1 ;  /* 0x0000000000017941 */ /* 0x000fea0003800200 */
.L_x_8:
[----:B------:R-:W2:Y:S01]  /*23c0*/  LDCU UR9, c[0x3][0x3c] ;  /* 0x00c00780ff0977ac */ /* 0x000ea20008000800 */
[----:B0-----:R-:W0:Y:S01]  /*23d0*/  LDC.64 R4, c[0x3][0x38] ;  /* 0x00c00e00ff047b82 */ /* 0x001e220000000a00 */
[----:B------:R-:W-:Y:S01]  /*23e0*/  IMAD.MOV.U32 R2, RZ, RZ, 0x1 ;  /* 0x00000001ff027424 */ /* 0x000fe200078e00ff */
[----:B------:R-:W3:Y:S06]  /*23f0*/  LDCU.64 UR4, c[0x3][0x28] ;  /* 0x00c00500ff0477ac */ /* 0x000eec0008000a00 */
[----:B------:R-:W4:Y:S08]  /*2400*/  LDC R8, c[0x3][0x2c] ;  /* 0x00c00b00ff087b82 */ /* 0x000f300000000800 */
[----:B------:R-:W5:Y:S01]  /*2410*/  LDC.64 R32, c[0x0][0x3a8] ;  /* 0x0000ea00ff207b82 */ /* 0x000f620000000a00 */
[----:B--2---:R-:W0:Y:S01]  /*2420*/  MUFU.RCP64H R3, UR9 ;  /* 0x0000000900037d08 */ /* 0x004e220008001800 */
[----:B----4-:R-:W-:Y:S01]  /*2430*/  FSETP.GEU.AND P1, PT, |R8|, 6.5827683646048100446e-37, PT ;  /* 0x036000000800780b */ /* 0x010fe20003f2e200 */
[----:B0-----:R-:W-:Y:S01]  /*2440*/  DFMA R6, R2, -R4, 1 ;  /* 0x3ff000000206742b */ /* 0x001fe20000000804 */
[----:B-----5:R-:W-:-:S07]  /*2450*/  IMAD.WIDE R32, R31, 0x8, R32 ;  /* 0x000000081f207825 */ /* 0x020fce00078e0220 */
[----:B------:R-:W-:-:S08]  /*2460*/  DFMA R6, R6, R6, R6 ;  /* 0x000000060606722b */ /* 0x000fd00000000006 */
[----:B------:R-:W-:-:S08]  /*2470*/  DFMA R6, R2, R6, R2 ;  /* 0x000000060206722b */ /* 0x000fd00000000002 */
[----:B------:R-:W-:-:S08]  /*2480*/  DFMA R2, R6, -R4, 1 ;  /* 0x3ff000000602742b */ /* 0x000fd00000000804 */
[----:B------:R-:W-:-:S08]  /*2490*/  DFMA R6, R6, R2, R6 ;  /* 0x000000020606722b */ /* 0x000fd00000000006 */
[----:B---3--:R-:W-:-:S08]  /*24a0*/  DMUL R2, R6, UR4 ;  /* 0x0000000406027c28 */ /* 0x008fd00008000000 */
[----:B------:R-:W-:-:S08]  /*24b0*/  DFMA R4, R2, -R4, UR4 ;  /* 0x0000000402047e2b */ /* 0x000fd00008000804 */
[----:B------:R-:W-:-:S10]  /*24c0*/  DFMA R2, R6, R4, R2 ;  /* 0x000000040602722b */ /* 0x000fd40000000002 */
[----:B------:R-:W-:-:S05]  /*24d0*/  FFMA R4, RZ, UR9, R3 ;  /* 0x00000009ff047c23 */ /* 0x000fca0008000003 */
[----:B------:R-:W-:-:S13]  /*24e0*/  FSETP.GT.AND P0, PT, |R4|, 1.469367938527859385e-39, PT ;  /* 0x001000000400780b */ /* 0x000fda0003f04200 */
[----:B------:R-:W-:Y:S05]  /*24f0*/  @P0 BRA P1, `(.L_x_36) ;  /* 0x0000000000280947 */ /* 0x000fea0000800000 */
[----:B------:R-:W0:Y:S01]  /*2500*/  LDCU.64 UR4, c[0x3][0x28] ;  /* 0x00c00500ff0477ac */ /* 0x000e220008000a00 */
[----:B------:R-:W-:Y:S01]  /*2510*/  MOV R46, 0x2580 ;  /* 0x00002580002e7802 */ /* 0x000fe20000000f00 */
[----:B------:R-:W2:Y:S01]  /*2520*/  LDCU.64 UR10, c[0x3][0x38] ;  /* 0x00c00700ff0a77ac */ /* 0x000ea20008000a00 */
[----:B0-----:R-:W-:Y:S02]  /*2530*/  IMAD.U32 R36, RZ, RZ, UR4 ;  /* 0x00000004ff247e24 */ /* 0x001fe4000f8e00ff */
[----:B------:R-:W-:Y:S02]  /*2540*/  IMAD.U32 R37, RZ, RZ, UR5 ;  /* 0x00000005ff257e24 */ /* 0x000fe4000f8e00ff */
[----:B--2---:R-:W-:Y:S02]  /*2550*/  IMAD.U32 R40, RZ, RZ, UR10 ;  /* 0x0000000aff287e24 */ /* 0x004fe4000f8e00ff */
[----:B------:R-:W-:-:S07]  /*2560*/  IMAD.U32 R41, RZ, RZ, UR11 ;  /* 0x0000000bff297e24 */ /* 0x000fce000f8e00ff */
[----:B-1----:R-:W-:Y:S05]  /*2570*/  CALL.REL.NOINC `($__internal_0_$__cuda_sm20_div_rn_f64_full) ;  /* 0x0000003400e07944 */ /* 0x002fea0003c00000 */
[----:B------:R-:W-:Y:S01]  /*2580*/  IMAD.MOV.U32 R2, RZ, RZ, R48 ;  /* 0x000000ffff027224 */ /* 0x000fe200078e0030 */
[----:B------:R-:W-:-:S07]  /*2590*/  MOV R3, R49 ;  /* 0x0000003100037202 */ /* 0x000fce0000000f00 */
.L_x_36:
[----:B------:R-:W0:Y:S01]  /*25a0*/  F2I.F64.TRUNC R34, R2 ;  /* 0x0000000200227311 */ /* 0x000e22000030d100 */
[----:B------:R-:W2:Y:S01]  /*25b0*/  LDCU UR9, c[0x3][0x24] ;  /* 0x00c00480ff0977ac */ /* 0x000ea20008000800 */
[----:B------:R-:W-:Y:S01]  /*25c0*/  BSSY.RECONVERGENT B3, `(.L_x_37) ;  /* 0x0000178000037945 */ /* 0x000fe20003800200 */
[----:B------:R-:W-:Y:S02]  /*25d0*/  IMAD.MOV.U32 R4, RZ, RZ, 0x0 ;  /* 0x00000000ff047424 */ /* 0x000fe400078e00ff */
[----:B------:R-:W-:Y:S01]  /*25e0*/  IMAD.MOV.U32 R5, RZ, RZ, 0x3cb00000 ;  /* 0x3cb00000ff057424 */ /* 0x000fe200078e00ff */
[----:B0-----:R-:W-:-:S13]  /*25f0*/  ISETP.GE.AND P0, PT, R34, 0x1, PT ;  /* 0x000000012200780c */ /* 0x001fda0003f06270 */
[----:B--2---:R-:W-:Y:S05]  /*2600*/  @!P0 BRA `(.L_x_38) ;  /* 0x0000001400cc8947 */ /* 0x004fea0003800000 */
[----:B-1----:R-:W0:Y:S01]  /*2610*/  LDC R12, c[0x3][0x40] ;  /* 0x00c01000ff0c7b82 */ /* 0x002e220000000800 */
[----:B------:R-:W2:Y:S04]  /*2620*/  LDL.128 R24, [R1+0x100] ;  /* 0x0001000001187983 */ /* 0x000ea80000100c00 */
[----:B------:R1:W5:Y:S03]  /*2630*/  LDL.128 R4, [R1+0x110] ;  /* 0x0001100001047983 */ /* 0x0003660000100c00 */
[----:B------:R-:W2:Y:S01]  /*2640*/  LDC.64 R10, c[0x3][0x38] ;  /* 0x00c00e00ff0a7b82 */ /* 0x000ea20000000a00 */
[----:B0-----:R-:W-:-:S05]  /*2650*/  IMAD R12, R12, 0x8, R1 ;  /* 0x000000080c0c7824 */ /* 0x001fca00078e0201 */
[----:B------:R1:W5:Y:S01]  /*2660*/  LDL.64 R2, [R12] ;  /* 0x000000000c027983 */ /* 0x0003620000100a00 */
[----:B------:R-:W-:Y:S01]  /*2670*/  ISETP.NE.AND P1, PT, R34, 0x1, PT ;  /* 0x000000012200780c */ /* 0x000fe20003f25270 */
[----:B------:R-:W-:Y:S01]  /*2680*/  BSSY.RECONVERGENT B2, `(.L_x_39) ;  /* 0x00000f9000027945 */ /* 0x000fe20003800200 */
[----:B------:R-:W-:Y:S01]  /*2690*/  PLOP3.LUT P0, PT, PT, PT, PT, 0x8, 0x80 ;  /* 0x000000000080781c */ /* 0x000fe20003f0e170 */
[----:B------:R-:W-:Y:S01]  /*26a0*/  IMAD.MOV.U32 R13, RZ, RZ, RZ ;  /* 0x000000ffff0d7224 */ /* 0x000fe200078e00ff */
[C-C-:B--2---:R-:W-:Y:S02]  /*26b0*/  DFMA R8, R10.reuse, 0.5, R24.reuse ;  /* 0x3fe000000a08782b */ /* 0x144fe40000000018 */
[----:B------:R-:W-:-:S07]  /*26c0*/  DFMA R10, R10, 0.5, -R24 ;  /* 0x3fe000000a0a782b */ /* 0x000fce0000000818 */
[----:B-1----:R-:W-:Y:S05]  /*26d0*/  @!P1 BRA `(.L_x_40) ;  /* 0x0000000c00cc9947 */ /* 0x002fea0003800000 */
[----:B------:R-:W2:Y:S04]  /*26e0*/  LDL.128 R36, [R1] ;  /* 0x0000000001247983 */ /* 0x000ea80000100c00 */
[----:B------:R0:W5:Y:S01]  /*26f0*/  LDL.64 R22, [R1+0x10] ;  /* 0x0000100001167983 */ /* 0x0001620000100a00 */
[----:B------:R-:W-:Y:S01]  /*2700*/  LOP3.LUT R14, R34, 0x7ffffffe, RZ, 0xc0, !PT ;  /* 0x7ffffffe220e7812 */ /* 0x000fe200078ec0ff */
[----:B------:R-:W-:Y:S01]  /*2710*/  BSSY.RECONVERGENT B1, `(.L_x_41) ;  /* 0x00000ee000017945 */ /* 0x000fe20003800200 */
[----:B------:R-:W-:Y:S01]  /*2720*/  IMAD.MOV.U32 R13, RZ, RZ, RZ ;  /* 0x000000ffff0d7224 */ /* 0x000fe200078e00ff */
[----:B------:R-:W-:Y:S02]  /*2730*/  PRMT R24, RZ, 0x7610, R24 ;  /* 0x00007610ff187816 */ /* 0x000fe40000000018 */
[----:B------:R-:W-:Y:S01]  /*2740*/  IMAD.MOV R14, RZ, RZ, -R14 ;  /* 0x000000ffff0e7224 */ /* 0x000fe200078e0a0e */
[----:B--2---:R-:W-:Y:S01]  /*2750*/  MOV R16, R36 ;  /* 0x0000002400107202 */ /* 0x004fe20000000f00 */
[----:B0-----:R-:W-:-:S07]  /*2760*/  IMAD.MOV.U32 R17, RZ, RZ, R37 ;  /* 0x000000ffff117224 */ /* 0x001fce00078e0025 */
.L_x_62:
[----:B0----5:R-:W-:Y:S01]  /*2770*/  DADD R18, -R22, -R38 ;  /* 0x0000000016127229 */ /* 0x021fe20000000926 */
        /* <DEDUP_REMOVED lines=27> */
[----:B------:R-:W-:Y:S01]  /*2930*/  IMAD.MOV.U32 R37, RZ, RZ, R41 ;  /* 0x000000ffff257224 */ /* 0x000fe200078e0029 */
[----:B------:R-:W-:Y:S01]  /*2940*/  MOV R41, R43 ;  /* 0x0000002b00297202 */ /* 0x000fe20000000f00 */
[----:B------:R-:W-:-:S07]  /*2950*/  IMAD.MOV.U32 R40, RZ, RZ, R42 ;  /* 0x000000ffff287224 */ /* 0x000fce00078e002a */
[----:B------:R-:W-:Y:S05]  /*2960*/  CALL.REL.NOINC `($__internal_0_$__cuda_sm20_div_rn_f64_full) ;  /* 0x0000003000e47944 */ /* 0x000fea0003c00000 */
[----:B------:R-:W-:Y:S02]  /*2970*/  IMAD.MOV.U32 R22, RZ, RZ, R48 ;  /* 0x000000ffff167224 */ /* 0x000fe400078e0030 */
[----:B------:R-:W-:-:S07]  /*2980*/  IMAD.MOV.U32 R23, RZ, RZ, R49 ;  /* 0x000000ffff177224 */ /* 0x000fce00078e0031 */
.L_x_43:
[----:B------:R-:W-:Y:S05]  /*2990*/  BSYNC.RECONVERGENT B4 ;  /* 0x0000000000047941 */ /* 0x000fea0003800200 */
.L_x_42:
[----:B------:R-:W-:Y:S01]  /*29a0*/  DFMA R20, R26, -R10, 1 ;  /* 0x3ff000001a14742b */ /* 0x000fe2000000080a */
[----:B------:R-:W-:Y:S01]  /*29b0*/  IMAD.MOV.U32 R18, RZ, RZ, 0x1 ;  /* 0x00000001ff127424 */ /* 0x000fe200078e00ff */
[----:B------:R-:W-:Y:S01]  /*29c0*/  DFMA R40, R10, R16, R38 ;  /* 0x000000100a28722b */ /* 0x000fe20000000026 */
[----:B------:R0:W-:Y:S01]  /*29d0*/  STL.64 [R1+0x10], R22 ;  /* 0x0000101601007387 */ /* 0x0001e20000100a00 */
[----:B------:R-:W-:Y:S02]  /*29e0*/  BSSY.RECONVERGENT B4, `(.L_x_44) ;  /* 0x0000016000047945 */ /* 0x000fe40003800200 */
[----:B------:R-:W1:Y:S06]  /*29f0*/  MUFU.RCP64H R19, R21 ;  /* 0x0000001500137308 */ /* 0x000e6c0000001800 */
[----:B------:R-:W-:Y:S01]  /*2a00*/  FSETP.GEU.AND P2, PT, |R41|, 6.5827683646048100446e-37, PT ;  /* 0x036000002900780b */ /* 0x000fe20003f4e200 */
[----:B-1----:R-:W-:-:S08]  /*2a10*/  DFMA R36, -R20, R18, 1 ;  /* 0x3ff000001424742b */ /* 0x002fd00000000112 */
        /* <DEDUP_REMOVED lines=9> */
[----:B0-----:R-:W-:Y:S05]  /*2ab0*/  @P0 BRA P2, `(.L_x_45) ;  /* 0x0000000000200947 */ /* 0x001fea0001000000 */
        /* <DEDUP_REMOVED lines=8> */
.L_x_45:
[----:B------:R-:W-:Y:S05]  /*2b40*/  BSYNC.RECONVERGENT B4 ;  /* 0x0000000000047941 */ /* 0x000fea0003800200 */
.L_x_44:
[----:B------:R-:W-:-:S08]  /*2b50*/  DADD R38, -R18, -R22 ;  /* 0x0000000012267229 */ /* 0x000fd00000000916 */
[----:B------:R-:W-:-:S07]  /*2b60*/  DFMA R16, R10, R38, R16 ;  /* 0x000000260a10722b */ /* 0x000fce0000000010 */
[----:B------:R0:W-:Y:S04]  /*2b70*/  STL.128 [R1], R16 ;  /* 0x0000001001007387 */ /* 0x0001e80000100c00 */
[----:B------:R-:W2:Y:S01]  /*2b80*/  LDL.64 R20, [R12] ;  /* 0x000000000c147983 */ /* 0x000ea20000100a00 */
[----:B------:R-:W-:Y:S01]  /*2b90*/  BSSY.RECONVERGENT B4, `(.L_x_46) ;  /* 0x0000032000047945 */ /* 0x000fe20003800200 */
[----:B------:R-:W-:Y:S01]  /*2ba0*/  IMAD.MOV.U32 R15, RZ, RZ, 0x1 ;  /* 0x00000001ff0f7424 */ /* 0x000fe200078e00ff */
[----:B--2---:R-:W-:-:S14]  /*2bb0*/  DSETP.GT.AND P0, PT, R20, R2, PT ;  /* 0x000000021400722a */ /* 0x004fdc0003f04000 */
[----:B0-----:R-:W-:Y:S05]  /*2bc0*/  @P0 BRA `(.L_x_47) ;  /* 0x0000000000b80947 */ /* 0x001fea0003800000 */
[C---:B------:R-:W-:Y:S02]  /*2bd0*/  LOP3.LUT P0, RZ, R24.reuse, 0xff, RZ, 0xc0, !PT ;  /* 0x000000ff18ff7812 */ /* 0x040fe4000780c0ff */
[----:B------:R-:W-:-:S11]  /*2be0*/  PRMT R15, R24, 0x7610, R15 ;  /* 0x00007610180f7816 */ /* 0x000fd6000000000f */
[----:B------:R-:W-:-:S14]  /*2bf0*/  DSETP.GEU.OR P0, PT, R20, R2, !P0 ;  /* 0x000000021400722a */ /* 0x000fdc000470e400 */
[----:B------:R-:W-:Y:S05]  /*2c00*/  @P0 BRA `(.L_x_47) ;  /* 0x0000000000a80947 */ /* 0x000fea0003800000 */
[----:B------:R-:W0:Y:S01]  /*2c10*/  LDC.64 R24, c[0x3][0x18] ;  /* 0x00c00600ff187b82 */ /* 0x000e220000000a00 */
[----:B------:R-:W-:-:S07]  /*2c20*/  PRMT R15, RZ, 0x7610, R15 ;  /* 0x00007610ff0f7816 */ /* 0x000fce000000000f */
[----:B------:R-:W1:Y:S01]  /*2c30*/  LDC.64 R36, c[0x3][0x10] ;  /* 0x00c00400ff247b82 */ /* 0x000e620000000a00 */
[----:B0-----:R-:W-:-:S06]  /*2c40*/  DSETP.GEU.AND P0, PT, R2, R24, PT ;  /* 0x000000180200722a */ /* 0x001fcc0003f0e000 */
[----:B-1----:R-:W-:-:S14]  /*2c50*/  DSETP.LTU.OR P0, PT, R2, R36, P0 ;  /* 0x000000240200722a */ /* 0x002fdc0000709400 */
[----:B------:R-:W-:Y:S05]  /*2c60*/  @P0 BRA `(.L_x_47) ;  /* 0x0000000000900947 */ /* 0x000fea0003800000 */
[----:B------:R-:W0:Y:S01]  /*2c70*/  LDC.64 R40, c[0x3][0x20] ;  /* 0x00c00800ff287b82 */ /* 0x000e220000000a00 */
[----:B------:R-:W0:Y:S01]  /*2c80*/  MUFU.RCP64H R25, UR9 ;  /* 0x0000000900197d08 */ /* 0x000e220008001800 */
[----:B------:R-:W-:Y:S01]  /*2c90*/  IMAD.MOV.U32 R24, RZ, RZ, 0x1 ;  /* 0x00000001ff187424 */ /* 0x000fe200078e00ff */
[----:B------:R-:W-:Y:S01]  /*2ca0*/  DADD R36, R2, -R36 ;  /* 0x0000000002247229 */ /* 0x000fe20000000824 */
[----:B------:R-:W-:Y:S09]  /*2cb0*/  BSSY.RECONVERGENT B5, `(.L_x_48) ;  /* 0x0000014000057945 */ /* 0x000ff20003800200 */
[----:B------:R-:W-:Y:S01]  /*2cc0*/  FSETP.GEU.AND P2, PT, |R37|, 6.5827683646048100446e-37, PT ;  /* 0x036000002500780b */ /* 0x000fe20003f4e200 */
[----:B0-----:R-:W-:-:S08]  /*2cd0*/  DFMA R42, R24, -R40, 1 ;  /* 0x3ff00000182a742b */ /* 0x001fd00000000828 */
[----:B------:R-:W-:-:S08]  /*2ce0*/  DFMA R42, R42, R42, R42 ;  /* 0x0000002a2a2a722b */ /* 0x000fd0000000002a */
[----:B------:R-:W-:-:S08]  /*2cf0*/  DFMA R42, R24, R42, R24 ;  /* 0x0000002a182a722b */ /* 0x000fd00000000018 */
[----:B------:R-:W-:-:S08]  /*2d00*/  DFMA R24, R42, -R40, 1 ;  /* 0x3ff000002a18742b */ /* 0x000fd00000000828 */
[----:B------:R-:W-:-:S08]  /*2d10*/  DFMA R42, R42, R24, R42 ;  /* 0x000000182a2a722b */ /* 0x000fd0000000002a */
[----:B------:R-:W-:-:S08]  /*2d20*/  DMUL R2, R42, R36 ;  /* 0x000000242a027228 */ /* 0x000fd00000000000 */
[----:B------:R-:W-:-:S08]  /*2d30*/  DFMA R24, R2, -R40, R36 ;  /* 0x800000280218722b */ /* 0x000fd00000000024 */
[----:B------:R-:W-:-:S10]  /*2d40*/  DFMA R2, R42, R24, R2 ;  /* 0x000000182a02722b */ /* 0x000fd40000000002 */
[----:B------:R-:W-:-:S05]  /*2d50*/  FFMA R24, RZ, UR9, R3 ;  /* 0x00000009ff187c23 */ /* 0x000fca0008000003 */
[----:B------:R-:W-:-:S13]  /*2d60*/  FSETP.GT.AND P0, PT, |R24|, 1.469367938527859385e-39, PT ;  /* 0x001000001800780b */ /* 0x000fda0003f04200 */
[----:B------:R-:W-:Y:S05]  /*2d70*/  @P0 BRA P2, `(.L_x_49) ;  /* 0x00000000001c0947 */ /* 0x000fea0001000000 */
[----:B------:R-:W0:Y:S01]  /*2d80*/  LDCU.64 UR4, c[0x3][0x20] ;  /* 0x00c00400ff0477ac */ /* 0x000e220008000a00 */
[----:B------:R-:W-:Y:S01]  /*2d90*/  MOV R46, 0x2dd0 ;  /* 0x00002dd0002e7802 */ /* 0x000fe20000000f00 */
[----:B0-----:R-:W-:Y:S02]  /*2da0*/  IMAD.U32 R40, RZ, RZ, UR4 ;  /* 0x00000004ff287e24 */ /* 0x001fe4000f8e00ff */
[----:B------:R-:W-:-:S07]  /*2db0*/  IMAD.U32 R41, RZ, RZ, UR5 ;  /* 0x00000005ff297e24 */ /* 0x000fce000f8e00ff */
[----:B------:R-:W-:Y:S05]  /*2dc0*/  CALL.REL.NOINC `($__internal_0_$__cuda_sm20_div_rn_f64_full) ;  /* 0x0000002c00cc7944 */ /* 0x000fea0003c00000 */
[----:B------:R-:W-:Y:S01]  /*2dd0*/  MOV R2, R48 ;  /* 0x0000003000027202 */ /* 0x000fe20000000f00 */
[----:B------:R-:W-:-:S07]  /*2de0*/  IMAD.MOV.U32 R3, RZ, RZ, R49 ;  /* 0x000000ffff037224 */ /* 0x000fce00078e0031 */
.L_x_49:
[----:B------:R-:W-:Y:S05]  /*2df0*/  BSYNC.RECONVERGENT B5 ;  /* 0x0000000000057941 */ /* 0x000fea0003800200 */
.L_x_48:
[----:B------:R-:W0:Y:S01]  /*2e00*/  F2I.F64.TRUNC R3, R2 ;  /* 0x0000000200037311 */ /* 0x000e22000030d100 */
[----:B------:R-:W-:Y:S01]  /*2e10*/  BSSY.RECONVERGENT B0, `(.L_x_50) ;  /* 0x0000008000007945 */ /* 0x000fe20003800200 */
[----:B0-----:R-:W-:-:S04]  /*2e20*/  ISETP.GE.AND P0, PT, R3, RZ, PT ;  /* 0x000000ff0300720c */ /* 0x001fc80003f06270 */
[----:B------:R-:W-:-:S13]  /*2e30*/  ISETP.GE.OR P0, PT, R3, R30, !P0 ;  /* 0x0000001e0300720c */ /* 0x000fda0004706670 */
[----:B------:R-:W-:Y:S05]  /*2e40*/  @P0 BRA `(.L_x_51) ;  /* 0x0000000000100947 */ /* 0x000fea0003800000 */
[----:B------:R-:W-:-:S05]  /*2e50*/  IMAD.WIDE.U32 R2, R3, 0x8, R32 ;  /* 0x0000000803027825 */ /* 0x000fca00078e0020 */
[----:B------:R-:W2:Y:S02]  /*2e60*/  LDG.E.64 R24, desc[UR6][R2.64] ;  /* 0x0000000602187981 */ /* 0x000ea4000c1e1b00 */
[----:B--2---:R-:W-:-:S07]  /*2e70*/  DADD R24, R24, 1 ;  /* 0x3ff0000018187429 */ /* 0x004fce0000000000 */
[----:B------:R0:W-:Y:S04]  /*2e80*/  STG.E.64 desc[UR6][R2.64], R24 ;  /* 0x0000001802007986 */ /* 0x0001e8000c101b06 */
.L_x_51:
[----:B------:R-:W-:Y:S05]  /*2e90*/  BSYNC.RECONVERGENT B0 ;  /* 0x0000000000007941 */ /* 0x000fea0003800200 */
.L_x_50:
[----:B------:R-:W-:-:S07]  /*2ea0*/  VIADD R13, R13, 0x1 ;  /* 0x000000010d0d7836 */ /* 0x000fce0000000000 */
.L_x_47:
[----:B------:R-:W-:Y:S05]  /*2eb0*/  BSYNC.RECONVERGENT B4 ;  /* 0x0000000000047941 */ /* 0x000fea0003800200 */
.L_x_46:
[----:B0-----:R-:W-:Y:S01]  /*2ec0*/  DFMA R24, R8, R38, R16 ;  /* 0x000000260818722b */ /* 0x001fe20000000010 */
[----:B------:R-:W-:Y:S01]  /*2ed0*/  BSSY.RECONVERGENT B4, `(.L_x_52) ;  /* 0x000001c000047945 */ /* 0x000fe20003800200 */
[----:B------:R-:W-:-:S06]  /*2ee0*/  IMAD.MOV.U32 R16, RZ, RZ, 0x1 ;  /* 0x00000001ff107424 */ /* 0x000fcc00078e00ff */
        /* <DEDUP_REMOVED lines=26> */
.L_x_53:
[----:B------:R-:W-:Y:S05]  /*3090*/  BSYNC.RECONVERGENT B4 ;  /* 0x0000000000047941 */ /* 0x000fea0003800200 */
.L_x_52:
        /* <DEDUP_REMOVED lines=14> */
[----:B------:R-:W-:Y:S01]  /*3180*/  DFMA R18, R22, R16, R18 ;  /* 0x000000101612722b */ /* 0x000fe20000000012 */
[----:B------:R-:W-:Y:S02]  /*3190*/  IMAD.MOV.U32 R22, RZ, RZ, R2 ;  /* 0x000000ffff167224 */ /* 0x000fe400078e0002 */
[----:B------:R-:W-:-:S07]  /*31a0*/  IMAD.MOV.U32 R23, RZ, RZ, R3 ;  /* 0x000000ffff177224 */ /* 0x000fce00078e0003 */
[----:B------:R-:W-:-:S05]  /*31b0*/  FFMA R16, RZ, R39, R19 ;  /* 0x00000027ff107223 */ /* 0x000fca0000000013 */
[----:B------:R-:W-:-:S13]  /*31c0*/  FSETP.GT.AND P0, PT, |R16|, 1.469367938527859385e-39, PT ;  /* 0x001000001000780b */ /* 0x000fda0003f04200 */
[----:B0-----:R-:W-:Y:S05]  /*31d0*/  @P0 BRA P2, `(.L_x_55) ;  /* 0x0000000000180947 */ /* 0x001fea0001000000 */
[----:B------:R-:W-:Y:S01]  /*31e0*/  IMAD.MOV.U32 R40, RZ, RZ, R38 ;  /* 0x000000ffff287224 */ /* 0x000fe200078e0026 */
[----:B------:R-:W-:Y:S01]  /*31f0*/  MOV R46, 0x3220 ;  /* 0x00003220002e7802 */ /* 0x000fe20000000f00 */
[----:B------:R-:W-:-:S07]  /*3200*/  IMAD.MOV.U32 R41, RZ, RZ, R39 ;  /* 0x000000ffff297224 */ /* 0x000fce00078e0027 */
[----:B------:R-:W-:Y:S05]  /*3210*/  CALL.REL.NOINC `($__internal_0_$__cuda_sm20_div_rn_f64_full) ;  /* 0x0000002800b87944 */ /* 0x000fea0003c00000 */
[----:B------:R-:W-:Y:S01]  /*3220*/  IMAD.MOV.U32 R18, RZ, RZ, R48 ;  /* 0x000000ffff127224 */ /* 0x000fe200078e0030 */
[----:B------:R-:W-:-:S07]  /*3230*/  MOV R19, R49 ;  /* 0x0000003100137202 */ /* 0x000fce0000000f00 */
.L_x_55:
[----:B------:R-:W-:Y:S05]  /*3240*/  BSYNC.RECONVERGENT B4 ;  /* 0x0000000000047941 */ /* 0x000fea0003800200 */
.L_x_54:
[----:B------:R-:W-:-:S08]  /*3250*/  DADD R16, -R22, -R18 ;  /* 0x0000000016107229 */ /* 0x000fd00000000912 */
[----:B------:R-:W-:-:S07]  /*3260*/  DFMA R16, R10, R16, R24 ;  /* 0x000000100a10722b */ /* 0x000fce0000000018 */
[----:B------:R0:W-:Y:S04]  /*3270*/  STL.128 [R1], R16 ;  /* 0x0000001001007387 */ /* 0x0001e80000100c00 */
[----:B------:R-:W2:Y:S01]  /*3280*/  LDL.64 R2, [R12] ;  /* 0x000000000c027983 */ /* 0x000ea20000100a00 */
[----:B------:R-:W-:Y:S01]  /*3290*/  BSSY.RECONVERGENT B4, `(.L_x_56) ;  /* 0x0000034000047945 */ /* 0x000fe20003800200 */
[----:B------:R-:W-:Y:S02]  /*32a0*/  IMAD.MOV.U32 R24, RZ, RZ, 0x1 ;  /* 0x00000001ff187424 */ /* 0x000fe400078e00ff */
[----:B------:R-:W-:Y:S02]  /*32b0*/  IMAD.MOV.U32 R38, RZ, RZ, R18 ;  /* 0x000000ffff267224 */ /* 0x000fe400078e0012 */
[----:B------:R-:W-:Y:S01]  /*32c0*/  IMAD.MOV.U32 R39, RZ, RZ, R19 ;  /* 0x000000ffff277224 */ /* 0x000fe200078e0013 */
        /* <DEDUP_REMOVED lines=36> */
.L_x_59:
[----:B------:R-:W-:Y:S05]  /*3510*/  BSYNC.RECONVERGENT B5 ;  /* 0x0000000000057941 */ /* 0x000fea0003800200 */
.L_x_58:
        /* <DEDUP_REMOVED lines=9> */
.L_x_61:
[----:B------:R-:W-:Y:S05]  /*35b0*/  BSYNC.RECONVERGENT B0 ;  /* 0x0000000000007941 */ /* 0x000fea0003800200 */
.L_x_60:
[----:B------:R-:W-:-:S07]  /*35c0*/  VIADD R13, R13, 0x1 ;  /* 0x000000010d0d7836 */ /* 0x000fce0000000000 */
.L_x_57:
[----:B------:R-:W-:Y:S05]  /*35d0*/  BSYNC.RECONVERGENT B4 ;  /* 0x0000000000047941 */ /* 0x000fea0003800200 */
.L_x_56:
[----:B------:R-:W-:Y:S05]  /*35e0*/  @P1 BRA `(.L_x_62) ;  /* 0xfffffff000601947 */ /* 0x000fea000383ffff */
[----:B------:R-:W-:Y:S05]  /*35f0*/  BSYNC.RECONVERGENT B1 ;  /* 0x0000000000017941 */ /* 0x000fea0003800200 */
.L_x_41:
[----:B------:R-:W-:-:S13]  /*3600*/  LOP3.LUT P0, RZ, R24, 0xff, RZ, 0xc0, !PT ;  /* 0x000000ff18ff7812 */ /* 0x000fda000780c0ff */
.L_x_40:
[----:B------:R-:W-:Y:S05]  /*3610*/  BSYNC.RECONVERGENT B2 ;  /* 0x0000000000027941 */ /* 0x000fea0003800200 */
.L_x_39:
[----:B------:R-:W-:Y:S01]  /*3620*/  LOP3.LUT R34, R34, 0x1, RZ, 0xc0, !PT ;  /* 0x0000000122227812 */ /* 0x000fe200078ec0ff */
[----:B------:R-:W-:Y:S01]  /*3630*/  BSSY.RECONVERGENT B1, `(.L_x_63) ;  /* 0x000006e000017945 */ /* 0x000fe20003800200 */
[----:B------:R-:W-:Y:S02]  /*3640*/  IMAD.MOV.U32 R24, RZ, RZ, R13 ;  /* 0x000000ffff187224 */ /* 0x000fe400078e000d */
[----:B------:R-:W-:-:S13]  /*3650*/  ISETP.NE.U32.AND P1, PT, R34, 0x1, PT ;  /* 0x000000012200780c */ /* 0x000fda0003f25070 */
[----:B------:R-:W-:Y:S05]  /*3660*/  @P1 BRA `(.L_x_64) ;  /* 0x0000000400a81947 */ /* 0x000fea0003800000 */
[----:B------:R-:W2:Y:S04]  /*3670*/  LDL.64 R34, [R1+0x10] ;  /* 0x0000100001227983 */ /* 0x000ea80000100a00 */
[----:B0-----:R-:W2:Y:S01]  /*3680*/  LDL.128 R16, [R1] ;  /* 0x0000000001107983 */ /* 0x001ea20000100c00 */
[----:B------:R-:W-:Y:S01]  /*3690*/  IMAD.MOV.U32 R20, RZ, RZ, 0x1 ;  /* 0x00000001ff147424 */ /* 0x000fe200078e00ff */
[----:B------:R-:W-:Y:S01]  /*36a0*/  BSSY.RECONVERGENT B2, `(.L_x_65) ;  /* 0x000001d000027945 */ /* 0x000fe20003800200 */
[----:B--2---:R-:W-:-:S08]  /*36b0*/  DADD R14, -R18, -R34 ;  /* 0x00000000120e7229 */ /* 0x004fd00000000922 */
[----:B------:R-:W-:-:S08]  /*36c0*/  DFMA R14, R8, R14, R16 ;  /* 0x0000000e080e722b */ /* 0x000fd00000000010 */
[----:B-----5:R-:W-:-:S08]  /*36d0*/  DADD R6, -R6, R14 ;  /* 0x0000000006067229 */ /* 0x020fd0000000010e */
[-C--:B------:R-:W-:Y:S02]  /*36e0*/  DFMA R16, -R10, R6.reuse, 1 ;  /* 0x3ff000000a10742b */ /* 0x080fe40000000106 */
        /* <DEDUP_REMOVED lines=24> */
.L_x_66:
[----:B------:R-:W-:Y:S05]  /*3870*/  BSYNC.RECONVERGENT B2 ;  /* 0x0000000000027941 */ /* 0x000fea0003800200 */
.L_x_65:
        /* <DEDUP_REMOVED lines=20> */
[----:B------:R-:W-:-:S07]  /*39c0*/  IMAD.MOV.U32 R41, RZ, RZ, R27 ;  /* 0x000000ffff297224 */ /* 0x000fce00078e001b */
[----:B------:R-:W-:Y:S05]  /*39d0*/  CALL.REL.NOINC `($__internal_0_$__cuda_sm20_div_rn_f64_full) ;  /* 0x0000002000c87944 */ /* 0x000fea0003c00000 */
[----:B------:R-:W-:Y:S02]  /*39e0*/  IMAD.MOV.U32 R18, RZ, RZ, R48 ;  /* 0x000000ffff127224 */ /* 0x000fe400078e0030 */
[----:B------:R-:W-:-:S07]  /*39f0*/  IMAD.MOV.U32 R19, RZ, RZ, R49 ;  /* 0x000000ffff137224 */ /* 0x000fce00078e0031 */
.L_x_68:
[----:B------:R-:W-:Y:S05]  /*3a00*/  BSYNC.RECONVERGENT B2 ;  /* 0x0000000000027941 */ /* 0x000fea0003800200 */
.L_x_67:
[----:B------:R-:W-:Y:S01]  /*3a10*/  DADD R16, -R18, -R4 ;  /* 0x0000000012107229 */ /* 0x000fe20000000904 */
[----:B------:R-:W0:Y:S07]  /*3a20*/  LDC.64 R6, c[0x3][0x10] ;  /* 0x00c00400ff067b82 */ /* 0x000e2e0000000a00 */
[----:B------:R-:W-:Y:S01]  /*3a30*/  DFMA R16, R10, R16, R14 ;  /* 0x000000100a10722b */ /* 0x000fe2000000000e */
[----:B------:R-:W1:Y:S06]  /*3a40*/  LDC.64 R4, c[0x3][0x18] ;  /* 0x00c00600ff047b82 */ /* 0x000e6c0000000a00 */
[----:B------:R2:W-:Y:S04]  /*3a50*/  STL.128 [R1], R16 ;  /* 0x0000001001007387 */ /* 0x0005e80000100c00 */
[----:B------:R-:W3:Y:S01]  /*3a60*/  LDL.64 R12, [R12] ;  /* 0x000000000c0c7983 */ /* 0x000ee20000100a00 */
[----:B-1----:R-:W-:-:S06]  /*3a70*/  DSETP.GEU.AND P1, PT, R2, R4, PT ;  /* 0x000000040200722a */ /* 0x002fcc0003f2e000 */
[----:B0-----:R-:W-:Y:S02]  /*3a80*/  DSETP.LTU.OR P1, PT, R2, R6, P1 ;  /* 0x000000060200722a */ /* 0x001fe40000f29400 */
[----:B---3--:R-:W-:-:S06]  /*3a90*/  DSETP.GEU.OR P0, PT, R12, R2, !P0 ;  /* 0x000000020c00722a */ /* 0x008fcc000470e400 */
[----:B------:R-:W-:-:S13]  /*3aa0*/  PLOP3.LUT P0, PT, P0, P1, PT, 0xf8, 0x8f ;  /* 0x00000000008f781c */ /* 0x000fda0000703f70 */
[----:B--2---:R-:W-:Y:S05]  /*3ab0*/  @P0 BRA `(.L_x_64) ;  /* 0x0000000000940947 */ /* 0x004fea0003800000 */
[----:B------:R-:W0:Y:S01]  /*3ac0*/  LDCU UR4, c[0x3][0x24] ;  /* 0x00c00480ff0477ac */ /* 0x000e220008000800 */
[----:B------:R-:W1:Y:S01]  /*3ad0*/  LDC.64 R8, c[0x3][0x20] ;  /* 0x00c00800ff087b82 */ /* 0x000e620000000a00 */
[----:B------:R-:W-:Y:S01]  /*3ae0*/  MOV R4, 0x1 ;  /* 0x0000000100047802 */ /* 0x000fe20000000f00 */
[----:B------:R-:W-:Y:S01]  /*3af0*/  DADD R36, R2, -R6 ;  /* 0x0000000002247229 */ /* 0x000fe20000000806 */
[----:B------:R-:W-:Y:S09]  /*3b00*/  BSSY.RECONVERGENT B2, `(.L_x_69) ;  /* 0x0000015000027945 */ /* 0x000ff20003800200 */
[----:B------:R-:W-:Y:S01]  /*3b10*/  FSETP.GEU.AND P1, PT, |R37|, 6.5827683646048100446e-37, PT ;  /* 0x036000002500780b */ /* 0x000fe20003f2e200 */
[----:B0-----:R-:W1:Y:S02]  /*3b20*/  MUFU.RCP64H R5, UR4 ;  /* 0x0000000400057d08 */ /* 0x001e640008001800 */
[----:B-1----:R-:W-:-:S08]  /*3b30*/  DFMA R10, R4, -R8, 1 ;  /* 0x3ff00000040a742b */ /* 0x002fd00000000808 */
        /* <DEDUP_REMOVED lines=15> */
[----:B------:R-:W-:Y:S02]  /*3c30*/  IMAD.MOV.U32 R2, RZ, RZ, R48 ;  /* 0x000000ffff027224 */ /* 0x000fe400078e0030 */
[----:B------:R-:W-:-:S07]  /*3c40*/  IMAD.MOV.U32 R3, RZ, RZ, R49 ;  /* 0x000000ffff037224 */ /* 0x000fce00078e0031 */
.L_x_70:
[----:B------:R-:W-:Y:S05]  /*3c50*/  BSYNC.RECONVERGENT B2 ;  /* 0x0000000000027941 */ /* 0x000fea0003800200 */
.L_x_69:
        /* <DEDUP_REMOVED lines=9> */
.L_x_72:
[----:B------:R-:W-:Y:S05]  /*3cf0*/  BSYNC.RECONVERGENT B0 ;  /* 0x0000000000007941 */ /* 0x000fea0003800200 */
.L_x_71:
[----:B------:R-:W-:-:S07]  /*3d00*/  VIADD R24, R24, 0x1 ;  /* 0x0000000118187836 */ /* 0x000fce0000000000 */
.L_x_64:
[----:B------:R-:W-:Y:S05]  /*3d10*/  BSYNC.RECONVERGENT B1 ;  /* 0x0000000000017941 */ /* 0x000fea0003800200 */
.L_x_63:
[----:B0----5:R-:W0:Y:S02]  /*3d20*/  I2F.F64 R4, R24 ;  /* 0x0000001800047312 */ /* 0x021e240000201c00 */
[----:B0-----:R-:W-:-:S11]  /*3d30*/  DADD R4, R4, 2.2204460492503130808e-16 ;  /* 0x3cb0000004047429 */ /* 0x001fd60000000000 */
.L_x_38:
[----:B------:R-:W-:Y:S05]  /*3d40*/  BSYNC.RECONVERGENT B3 ;  /* 0x0000000000037941 */ /* 0x000fea0003800200 */
.L_x_37:
[----:B------:R-:W-:Y:S01]  /*3d50*/  ISETP.GE.AND P0, PT, R30, 0x1, PT ;  /* 0x000000011e00780c */ /* 0x000fe20003f06270 */
[----:B------:R-:W-:Y:S01]  /*3d60*/  BSSY.RECONVERGENT B1, `(.L_x_73) ;  /* 0x0000187000017945 */ /* 0x000fe20003800200 */
[----:B------:R-:W-:-:S11]  /*3d70*/  CS2R R6, SRZ ;  /* 0x0000000000067805 */ /* 0x000fd6000001ff00 */
[----:B------:R-:W-:Y:S05]  /*3d80*/  @!P0 BRA `(.L_x_74) ;  /* 0x0000001800108947 */ /* 0x000fea0003800000 */
[----:B------:R-:W-:Y:S01]  /*3d90*/  ISETP.NE.AND P0, PT, R30, 0x1, PT ;  /* 0x000000011e00780c */ /* 0x000fe20003f05270 */
[----:B------:R-:W-:Y:S01]  /*3da0*/  BSSY.RECONVERGENT B2, `(.L_x_75) ;  /* 0x0000106000027945 */ /* 0x000fe20003800200 */
[----:B------:R-:W-:Y:S02]  /*3db0*/  CS2R R6, SRZ ;  /* 0x0000000000067805 */ /* 0x000fe4000001ff00 */
[----:B------:R-:W-:-:S09]  /*3dc0*/  CS2R R10, SRZ ;  /* 0x00000000000a7805 */ /* 0x000fd2000001ff00 */
[----:B------:R-:W-:Y:S05]  /*3dd0*/  @!P0 BRA `(.L_x_76) ;  /* 0x0000001000088947 */ /* 0x000fea0003800000 */
[----:B------:R-:W0:Y:S01]  /*3de0*/  LDC.64 R2, c[0x0][0x3a8] ;  /* 0x0000ea00ff027b82 */ /* 0x000e220000000a00 */
[----:B------:R-:W-:Y:S01]  /*3df0*/  LOP3.LUT R10, R30, 0x7ffffffe, RZ, 0xc0, !PT ;  /* 0x7ffffffe1e0a7812 */ /* 0x000fe200078ec0ff */
[----:B------:R-:W-:Y:S01]  /*3e00*/  BSSY.RECONVERGENT B3, `(.L_x_77) ;  /* 0x00000fe000037945 */ /* 0x000fe20003800200 */
[----:B------:R-:W-:-:S03]  /*3e10*/  CS2R R6, SRZ ;  /* 0x0000000000067805 */ /* 0x000fc6000001ff00 */
[----:B------:R-:W-:Y:S02]  /*3e20*/  IMAD.MOV R11, RZ, RZ, -R10 ;  /* 0x000000ffff0b7224 */ /* 0x000fe400078e0a0a */
[----:B0-----:R-:W-:-:S03]  /*3e30*/  IMAD.WIDE R2, R31, 0x8, R2 ;  /* 0x000000081f027825 */ /* 0x001fc600078e0202 */
[----:B------:R-:W-:-:S04]  /*3e40*/  IADD3 R8, P0, PT, R2, 0x8, RZ ;  /* 0x0000000802087810 */ /* 0x000fc80007f1e0ff */
[----:B------:R-:W-:-:S09]  /*3e50*/  IADD3.X R9, PT, PT, RZ, R3, RZ, P0, !PT ;  /* 0x00000003ff097210 */ /* 0x000fd200007fe4ff */
.L_x_91:
[----:B------:R-:W2:Y:S01]  /*3e60*/  LDG.E.64 R36, desc[UR6][R8.64+-0x8] ;  /* 0xfffff80608247981 */ /* 0x000ea2000c1e1b00 */
[----:B------:R-:W-:Y:S01]  /*3e70*/  VIADD R11, R11, 0x2 ;  /* 0x000000020b0b7836 */ /* 0x000fe20000000000 */
[----:B------:R-:W-:Y:S04]  /*3e80*/  BSSY.RECONVERGENT B4, `(.L_x_78) ;  /* 0x0000079000047945 */ /* 0x000fe80003800200 */
[----:B------:R-:W-:Y:S01]  /*3e90*/  ISETP.NE.AND P0, PT, R11, RZ, PT ;  /* 0x000000ff0b00720c */ /* 0x000fe20003f05270 */
[----:B--2---:R-:W-:-:S14]  /*3ea0*/  DSETP.GT.AND P1, PT, R36, RZ, PT ;  /* 0x000000ff2400722a */ /* 0x004fdc0003f24000 */
[----:B------:R-:W-:Y:S05]  /*3eb0*/  @!P1 BRA `(.L_x_79) ;  /* 0x0000000400d49947 */ /* 0x000fea0003800000 */
[----:B------:R-:W1:Y:S01]  /*3ec0*/  MUFU.RCP64H R3, R5 ;  /* 0x0000000500037308 */ /* 0x000e620000001800 */
[----:B------:R-:W-:Y:S01]  /*3ed0*/  IMAD.MOV.U32 R2, RZ, RZ, 0x1 ;  /* 0x00000001ff027424 */ /* 0x000fe200078e00ff */
[----:B------:R-:W-:Y:S01]  /*3ee0*/  FSETP.GEU.AND P2, PT, |R37|, 6.5827683646048100446e-37, PT ;  /* 0x036000002500780b */ /* 0x000fe20003f4e200 */
[----:B------:R-:W-:Y:S04]  /*3ef0*/  BSSY.RECONVERGENT B5, `(.L_x_80) ;  /* 0x0000012000057945 */ /* 0x000fe80003800200 */
        /* <DEDUP_REMOVED lines=17> */
.L_x_81:
[----:B------:R-:W-:Y:S05]  /*4010*/  BSYNC.RECONVERGENT B5 ;  /* 0x0000000000057941 */ /* 0x000fea0003800200 */
.L_x_80:
[----:B------:R-:W-:Y:S01]  /*4020*/  ISETP.GT.AND P1, PT, R3, 0xfffff, PT ;  /* 0x000fffff0300780c */ /* 0x000fe20003f24270 */
[--C-:B------:R-:W-:Y:S01]  /*4030*/  IMAD.MOV.U32 R13, RZ, RZ, R3.reuse ;  /* 0x000000ffff0d7224 */ /* 0x100fe200078e0003 */
[----:B------:R-:W-:Y:S01]  /*4040*/  MOV R12, R2 ;  /* 0x00000002000c7202 */ /* 0x000fe20000000f00 */
[----:B------:R-:W-:Y:S01]  /*4050*/  IMAD.MOV.U32 R24, RZ, RZ, R3 ;  /* 0x000000ffff187224 */ /* 0x000fe200078e0003 */
[----:B------:R0:W-:Y:S01]  /*4060*/  STG.E.64 desc[UR6][R8.64+-0x8], R2 ;  /* 0xfffff80208007986 */ /* 0x0001e2000c101b06 */
[----:B------:R-:W-:Y:S01]  /*4070*/  BSSY.RECONVERGENT B0, `(.L_x_82) ;  /* 0x0000051000007945 */ /* 0x000fe20003800200 */
[----:B------:R-:W-:-:S07]  /*4080*/  IMAD.MOV.U32 R25, RZ, RZ, -0x3ff ;  /* 0xfffffc01ff197424 */ /* 0x000fce00078e00ff */
[----:B------:R-:W-:Y:S01]  /*4090*/  @!P1 DMUL R12, R2, 1.80143985094819840000e+16 ;  /* 0x43500000020c9828 */ /* 0x000fe20000000000 */
[----:B------:R-:W-:-:S09]  /*40a0*/  @!P1 MOV R25, 0xfffffbcb ;  /* 0xfffffbcb00199802 */ /* 0x000fd20000000f00 */
[----:B------:R-:W-:-:S04]  /*40b0*/  @!P1 IMAD.MOV.U32 R24, RZ, RZ, R13 ;  /* 0x000000ffff189224 */ /* 0x000fc800078e000d */
[----:B------:R-:W-:-:S05]  /*40c0*/  VIADD R14, R24, 0xffffffff ;  /* 0xffffffff180e7836 */ /* 0x000fca0000000000 */
[----:B------:R-:W-:Y:S01]  /*40d0*/  ISETP.GT.U32.AND P2, PT, R14, 0x7feffffe, PT ;  /* 0x7feffffe0e00780c */ /* 0x000fe20003f44070 */
[----:B------:R-:W-:Y:S02]  /*40e0*/  IMAD.MOV.U32 R14, RZ, RZ, R2 ;  /* 0x000000ffff0e7224 */ /* 0x000fe400078e0002 */
[----:B------:R-:W-:-:S10]  /*40f0*/  @!P1 IMAD.MOV.U32 R14, RZ, RZ, R12 ;  /* 0x000000ffff0e9224 */ /* 0x000fd400078e000c */
[----:B0-----:R-:W-:Y:S05]  /*4100*/  @P2 BRA `(.L_x_83) ;  /* 0x0000000400042947 */ /* 0x001fea0003800000 */
[----:B------:R-:W-:Y:S01]  /*4110*/  LOP3.LUT R12, R24, 0xfffff, RZ, 0xc0, !PT ;  /* 0x000fffff180c7812 */ /* 0x000fe200078ec0ff */
[----:B------:R-:W-:Y:S01]  /*4120*/  IMAD.MOV.U32 R16, RZ, RZ, RZ ;  /* 0x000000ffff107224 */ /* 0x000fe200078e00ff */
[----:B------:R-:W-:Y:S01]  /*4130*/  MOV R23, 0x3ed0ee25 ;  /* 0x3ed0ee2500177802 */ /* 0x000fe20000000f00 */
[----:B------:R-:W-:Y:S01]  /*4140*/  IMAD.MOV.U32 R22, RZ, RZ, -0x748574fc ;  /* 0x8b7a8b04ff167424 */ /* 0x000fe200078e00ff */
[----:B------:R-:W-:Y:S01]  /*4150*/  LOP3.LUT R13, R12, 0x3ff00000, RZ, 0xfc, !PT ;  /* 0x3ff000000c0d7812 */ /* 0x000fe200078efcff */
[----:B------:R-:W-:Y:S01]  /*4160*/  IMAD.MOV.U32 R12, RZ, RZ, R14 ;  /* 0x000000ffff0c7224 */ /* 0x000fe200078e000e */
[----:B------:R-:W-:Y:S01]  /*4170*/  UMOV UR4, 0x3ae80f1e ;  /* 0x3ae80f1e00047882 */ /* 0x000fe20000000000 */
[----:B------:R-:W-:Y:S01]  /*4180*/  UMOV UR5, 0x3eb1380b ;  /* 0x3eb1380b00057882 */ /* 0x000fe20000000000 */
[----:B------:R-:W-:Y:S01]  /*4190*/  ISETP.GE.U32.AND P1, PT, R13, 0x3ff6a09f, PT ;  /* 0x3ff6a09f0d00780c */ /* 0x000fe20003f26070 */
[----:B------:R-:W-:Y:S01]  /*41a0*/  UMOV UR10, 0x80000000 ;  /* 0x80000000000a7882 */ /* 0x000fe20000000000 */
[----:B------:R-:W-:Y:S01]  /*41b0*/  LEA.HI R25, R24, R25, RZ, 0xc ;  /* 0x0000001918197211 */ /* 0x000fe200078f60ff */
[----:B------:R-:W-:-:S10]  /*41c0*/  UMOV UR11, 0x43300000 ;  /* 0x43300000000b7882 */ /* 0x000fd40000000000 */
[----:B------:R-:W-:Y:S02]  /*41d0*/  @P1 VIADD R15, R13, 0xfff00000 ;  /* 0xfff000000d0f1836 */ /* 0x000fe40000000000 */
[----:B------:R-:W-:Y:S02]  /*41e0*/  @P1 VIADD R25, R25, 0x1 ;  /* 0x0000000119191836 */ /* 0x000fe40000000000 */
[----:B------:R-:W-:-:S03]  /*41f0*/  @P1 IMAD.MOV.U32 R13, RZ, RZ, R15 ;  /* 0x000000ffff0d1224 */ /* 0x000fc600078e000f */
[----:B------:R-:W-:Y:S01]  /*4200*/  LOP3.LUT R24, R25, 0x80000000, RZ, 0x3c, !PT ;  /* 0x8000000019187812 */ /* 0x000fe200078e3cff */
[----:B------:R-:W-:Y:S02]  /*4210*/  IMAD.MOV.U32 R25, RZ, RZ, 0x43300000 ;  /* 0x43300000ff197424 */ /* 0x000fe400078e00ff */
[C---:B------:R-:W-:Y:S02]  /*4220*/  DADD R14, R12.reuse, 1 ;  /* 0x3ff000000c0e7429 */ /* 0x040fe40000000000 */
[----:B------:R-:W-:Y:S02]  /*4230*/  DADD R12, R12, -1 ;  /* 0xbff000000c0c7429 */ /* 0x000fe40000000000 */
[----:B------:R-:W-:Y:S01]  /*4240*/  DADD R24, R24, -UR10 ;  /* 0x8000000a18187e29 */ /* 0x000fe20008000000 */
[----:B------:R-:W-:Y:S01]  /*4250*/  UMOV UR10, 0xfefa39ef ;  /* 0xfefa39ef000a7882 */ /* 0x000fe20000000000 */
[----:B------:R-:W0:Y:S01]  /*4260*/  MUFU.RCP64H R17, R15 ;  /* 0x0000000f00117308 */ /* 0x000e220000001800 */
[----:B------:R-:W-:Y:S01]  /*4270*/  UMOV UR11, 0x3fe62e42 ;  /* 0x3fe62e42000b7882 */ /* 0x000fe20000000000 */
[----:B0-----:R-:W-:-:S08]  /*4280*/  DFMA R18, -R14, R16, 1 ;  /* 0x3ff000000e12742b */ /* 0x001fd00000000110 */
[----:B------:R-:W-:-:S08]  /*4290*/  DFMA R18, R18, R18, R18 ;  /* 0x000000121212722b */ /* 0x000fd00000000012 */
[----:B------:R-:W-:-:S08]  /*42a0*/  DFMA R18, R16, R18, R16 ;  /* 0x000000121012722b */ /* 0x000fd00000000010 */
[----:B------:R-:W-:-:S08]  /*42b0*/  DMUL R16, R12, R18 ;  /* 0x000000120c107228 */ /* 0x000fd00000000000 */
[----:B------:R-:W-:-:S08]  /*42c0*/  DFMA R16, R12, R18, R16 ;  /* 0x000000120c10722b */ /* 0x000fd00000000010 */
[----:B------:R-:W-:-:S08]  /*42d0*/  DMUL R20, R16, R16 ;  /* 0x0000001010147228 */ /* 0x000fd00000000000 */
[----:B------:R-:W-:Y:S01]  /*42e0*/  DFMA R14, R20, UR4, R22 ;  /* 0x00000004140e7c2b */ /* 0x000fe20008000016 */
[----:B------:R-:W-:Y:S01]  /*42f0*/  UMOV UR4, 0x9f02676f ;  /* 0x9f02676f00047882 */ /* 0x000fe20000000000 */
[----:B------:R-:W-:Y:S01]  /*4300*/  UMOV UR5, 0x3ef3b266 ;  /* 0x3ef3b26600057882 */ /* 0x000fe20000000000 */
[----:B------:R-:W-:-:S05]  /*4310*/  DADD R22, R12, -R16 ;  /* 0x000000000c167229 */ /* 0x000fca0000000810 */
[----:B------:R-:W-:Y:S01]  /*4320*/  DFMA R14, R20, R14, UR4 ;  /* 0x00000004140e7e2b */ /* 0x000fe2000800000e */
[----:B------:R-:W-:Y:S01]  /*4330*/  UMOV UR4, 0xa9ab0956 ;  /* 0xa9ab095600047882 */ /* 0x000fe20000000000 */
[----:B------:R-:W-:Y:S01]  /*4340*/  UMOV UR5, 0x3f1745cb ;  /* 0x3f1745cb00057882 */ /* 0x000fe20000000000 */
[----:B------:R-:W-:-:S05]  /*4350*/  DADD R22, R22, R22 ;  /* 0x0000000016167229 */ /* 0x000fca0000000016 */
[----:B------:R-:W-:Y:S01]  /*4360*/  DFMA R14, R20, R14, UR4 ;  /* 0x00000004140e7e2b */ /* 0x000fe2000800000e */
[----:B------:R-:W-:Y:S01]  /*4370*/  UMOV UR4, 0x2d1b5154 ;  /* 0x2d1b515400047882 */ /* 0x000fe20000000000 */
[----:B------:R-:W-:Y:S01]  /*4380*/  UMOV UR5, 0x3f3c71c7 ;  /* 0x3f3c71c700057882 */ /* 0x000fe20000000000 */
[----:B------:R-:W-:Y:S02]  /*4390*/  DFMA R22, R12, -R16, R22 ;  /* 0x800000100c16722b */ /* 0x000fe40000000016 */
[----:B------:R-:W-:-:S03]  /*43a0*/  DFMA R12, R24, UR10, R16 ;  /* 0x0000000a180c7c2b */ /* 0x000fc60008000010 */
[----:B------:R-:W-:Y:S01]  /*43b0*/  DFMA R14, R20, R14, UR4 ;  /* 0x00000004140e7e2b */ /* 0x000fe2000800000e */
[----:B------:R-:W-:Y:S01]  /*43c0*/  UMOV UR4, 0x923be72d ;  /* 0x923be72d00047882 */ /* 0x000fe20000000000 */
[----:B------:R-:W-:Y:S01]  /*43d0*/  UMOV UR5, 0x3f624924 ;  /* 0x3f62492400057882 */ /* 0x000fe20000000000 */
[----:B------:R-:W-:-:S05]  /*43e0*/  DMUL R22, R18, R22 ;  /* 0x0000001612167228 */ /* 0x000fca0000000000 */
[----:B------:R-:W-:Y:S01]  /*43f0*/  DFMA R14, R20, R14, UR4 ;  /* 0x00000004140e7e2b */ /* 0x000fe2000800000e */
[----:B------:R-:W-:Y:S01]  /*4400*/  UMOV UR4, 0x9999a3c4 ;  /* 0x9999a3c400047882 */ /* 0x000fe20000000000 */
[----:B------:R-:W-:-:S06]  /*4410*/  UMOV UR5, 0x3f899999 ;  /* 0x3f89999900057882 */ /* 0x000fcc0000000000 */
[----:B------:R-:W-:Y:S01]  /*4420*/  DFMA R14, R20, R14, UR4 ;  /* 0x00000004140e7e2b */ /* 0x000fe2000800000e */
[----:B------:R-:W-:Y:S01]  /*4430*/  UMOV UR4, 0x55555554 ;  /* 0x5555555400047882 */ /* 0x000fe20000000000 */
[----:B------:R-:W-:-:S06]  /*4440*/  UMOV UR5, 0x3fb55555 ;  /* 0x3fb5555500057882 */ /* 0x000fcc0000000000 */
[----:B------:R-:W-:Y:S01]  /*4450*/  DFMA R14, R20, R14, UR4 ;  /* 0x00000004140e7e2b */ /* 0x000fe2000800000e */
[----:B------:R-:W-:Y:S01]  /*4460*/  UMOV UR4, 0xfefa39ef ;  /* 0xfefa39ef00047882 */ /* 0x000fe20000000000 */
[----:B------:R-:W-:Y:S02]  /*4470*/  UMOV UR5, 0x3fe62e42 ;  /* 0x3fe62e4200057882 */ /* 0x000fe40000000000 */
[----:B------:R-:W-:Y:S01]  /*4480*/  DFMA R26, R24, -UR4, R12 ;  /* 0x80000004181a7c2b */ /* 0x000fe2000800000c */
[----:B------:R-:W-:Y:S01]  /*4490*/  UMOV UR4, 0x3b39803f ;  /* 0x3b39803f00047882 */ /* 0x000fe20000000000 */
[----:B------:R-:W-:Y:S02]  /*44a0*/  UMOV UR5, 0x3c7abc9e ;  /* 0x3c7abc9e00057882 */ /* 0x000fe40000000000 */
[----:B------:R-:W-:-:S04]  /*44b0*/  DMUL R14, R20, R14 ;  /* 0x0000000e140e7228 */ /* 0x000fc80000000000 */
[----:B------:R-:W-:-:S04]  /*44c0*/  DADD R26, -R16, R26 ;  /* 0x00000000101a7229 */ /* 0x000fc8000000011a */
[----:B------:R-:W-:-:S08]  /*44d0*/  DFMA R14, R16, R14, R22 ;  /* 0x0000000e100e722b */ /* 0x000fd00000000016 */
[----:B------:R-:W-:-:S08]  /*44e0*/  DADD R14, R14, -R26 ;  /* 0x000000000e0e7229 */ /* 0x000fd0000000081a */
[----:B------:R-:W-:-:S08]  /*44f0*/  DFMA R14, R24, UR4, R14 ;  /* 0x00000004180e7c2b */ /* 0x000fd0000800000e */
[----:B------:R-:W-:Y:S01]  /*4500*/  DADD R12, R12, R14 ;  /* 0x000000000c0c7229 */ /* 0x000fe2000000000e */
[----:B------:R-:W-:Y:S10]  /*4510*/  BRA `(.L_x_84) ;  /* 0x0000000000187947 */ /* 0x000ff40003800000 */
.L_x_83:
[----:B------:R-:W-:Y:S01]  /*4520*/  IMAD.MOV.U32 R14, RZ, RZ, 0x0 ;  /* 0x00000000ff0e7424 */ /* 0x000fe200078e00ff */
[----:B------:R-:W-:Y:S01]  /*4530*/  LOP3.LUT P1, RZ, R13, 0x7fffffff, RZ, 0xc0, !PT ;  /* 0x7fffffff0dff7812 */ /* 0x000fe2000782c0ff */
[----:B------:R-:W-:-:S06]  /*4540*/  IMAD.MOV.U32 R15, RZ, RZ, 0x7ff00000 ;  /* 0x7ff00000ff0f7424 */ /* 0x000fcc00078e00ff */
[----:B------:R-:W-:-:S10]  /*4550*/  DFMA R14, R12, R14, +INF ;  /* 0x7ff000000c0e742b */ /* 0x000fd4000000000e */
[----:B------:R-:W-:Y:S02]  /*4560*/  FSEL R12, R14, RZ, P1 ;  /* 0x000000ff0e0c7208 */ /* 0x000fe40000800000 */
[----:B------:R-:W-:-:S07]  /*4570*/  FSEL R13, R15, -QNAN , P1 ;  /* 0xfff000000f0d7808 */ /* 0x000fce0000800000 */
.L_x_84:
[----:B------:R-:W-:Y:S05]  /*4580*/  BSYNC.RECONVERGENT B0 ;  /* 0x0000000000007941 */ /* 0x000fea0003800200 */
.L_x_82:
[----:B------:R-:W-:Y:S01]  /*4590*/  UMOV UR4, 0xffda0d24 ;  /* 0xffda0d2400047882 */ /* 0x000fe20000000000 */
[----:B------:R-:W-:Y:S01]  /*45a0*/  UMOV UR5, 0x3c7777d0 ;  /* 0x3c7777d000057882 */ /* 0x000fe20000000000 */
[----:B------:R-:W-:Y:S02]  /*45b0*/  DADD R2, R2, -2.2204460492503130808e-16 ;  /* 0xbcb0000002027429 */ /* 0x000fe40000000000 */
[----:B------:R-:W-:Y:S01]  /*45c0*/  DMUL R14, R12, UR4 ;  /* 0x000000040c0e7c28 */ /* 0x000fe20008000000 */
[----:B------:R-:W-:Y:S01]  /*45d0*/  UMOV UR4, 0x652b82fe ;  /* 0x652b82fe00047882 */ /* 0x000fe20000000000 */
[----:B------:R-:W-:-:S06]  /*45e0*/  UMOV UR5, 0x3ff71547 ;  /* 0x3ff7154700057882 */ /* 0x000fcc0000000000 */
[----:B------:R-:W-:-:S08]  /*45f0*/  DFMA R14, R12, UR4, R14 ;  /* 0x000000040c0e7c2b */ /* 0x000fd0000800000e */
[----:B------:R-:W-:-:S11]  /*4600*/  DFMA R6, R14, -R2, R6 ;  /* 0x800000020e06722b */ /* 0x000fd60000000006 */
.L_x_79:
[----:B------:R-:W-:Y:S05]  /*4610*/  BSYNC.RECONVERGENT B4 ;  /* 0x0000000000047941 */ /* 0x000fea0003800200 */
.L_x_78:
[----:B------:R-:W2:Y:S01]  /*4620*/  LDG.E.64 R36, desc[UR6][R8.64] ;  /* 0x0000000608247981 */ /* 0x000ea2000c1e1b00 */
[----:B------:R-:W-:Y:S01]  /*4630*/  BSSY.RECONVERGENT B4, `(.L_x_85) ;  /* 0x0000077000047945 */ /* 0x000fe20003800200 */
        /* <DEDUP_REMOVED lines=23> */
.L_x_88:
[----:B------:R-:W-:Y:S05]  /*47b0*/  BSYNC.RECONVERGENT B5 ;  /* 0x0000000000057941 */ /* 0x000fea0003800200 */
.L_x_87:
[----:B------:R-:W-:Y:S01]  /*47c0*/  ISETP.GT.AND P1, PT, R3, 0xfffff, PT ;  /* 0x000fffff0300780c */ /* 0x000fe20003f24270 */
[--C-:B------:R-:W-:Y:S01]  /*47d0*/  IMAD.MOV.U32 R12, RZ, RZ, R2.reuse ;  /* 0x000000ffff0c7224 */ /* 0x100fe200078e0002 */
[----:B------:R-:W-:Y:S01]  /*47e0*/  BSSY.RECONVERGENT B0, `(.L_x_89) ;  /* 0x0000052000007945 */ /* 0x000fe20003800200 */
[--C-:B------:R-:W-:Y:S02]  /*47f0*/  IMAD.MOV.U32 R13, RZ, RZ, R3.reuse ;  /* 0x000000ffff0d7224 */ /* 0x100fe400078e0003 */
[----:B------:R-:W-:Y:S02]  /*4800*/  IMAD.MOV.U32 R24, RZ, RZ, R3 ;  /* 0x000000ffff187224 */ /* 0x000fe400078e0003 */
[----:B------:R-:W-:Y:S02]  /*4810*/  IMAD.MOV.U32 R16, RZ, RZ, R2 ;  /* 0x000000ffff107224 */ /* 0x000fe400078e0002 */
[----:B------:R-:W-:-:S04]  /*4820*/  IMAD.MOV.U32 R25, RZ, RZ, -0x3ff ;  /* 0xfffffc01ff197424 */ /* 0x000fc800078e00ff */
[----:B------:R-:W-:Y:S01]  /*4830*/  @!P1 DMUL R12, R2, 1.80143985094819840000e+16 ;  /* 0x43500000020c9828 */ /* 0x000fe20000000000 */
[----:B------:R-:W-:-:S09]  /*4840*/  @!P1 IMAD.MOV.U32 R25, RZ, RZ, -0x435 ;  /* 0xfffffbcbff199424 */ /* 0x000fd200078e00ff */
[----:B------:R-:W-:Y:S02]  /*4850*/  @!P1 IMAD.MOV.U32 R24, RZ, RZ, R13 ;  /* 0x000000ffff189224 */ /* 0x000fe400078e000d */
[----:B------:R-:W-:-:S03]  /*4860*/  @!P1 IMAD.MOV.U32 R16, RZ, RZ, R12 ;  /* 0x000000ffff109224 */ /* 0x000fc600078e000c */
[----:B------:R-:W-:-:S04]  /*4870*/  IADD3 R14, PT, PT, R24, -0x1, RZ ;  /* 0xffffffff180e7810 */ /* 0x000fc80007ffe0ff */
[----:B------:R-:W-:-:S13]  /*4880*/  ISETP.GE.U32.AND P2, PT, R14, 0x7fefffff, PT ;  /* 0x7fefffff0e00780c */ /* 0x000fda0003f46070 */
[----:B------:R-:W-:Y:S01]  /*4890*/  @P2 IMAD.MOV.U32 R14, RZ, RZ, 0x0 ;  /* 0x00000000ff0e2424 */ /* 0x000fe200078e00ff */
[----:B------:R-:W-:Y:S01]  /*48a0*/  @P2 LOP3.LUT P3, RZ, R13, 0x7fffffff, RZ, 0xc0, !PT ;  /* 0x7fffffff0dff2812 */ /* 0x000fe2000786c0ff */
[----:B------:R-:W-:-:S06]  /*48b0*/  @P2 IMAD.MOV.U32 R15, RZ, RZ, 0x7ff00000 ;  /* 0x7ff00000ff0f2424 */ /* 0x000fcc00078e00ff */
[----:B------:R-:W-:-:S10]  /*48c0*/  @P2 DFMA R14, R12, R14, +INF ;  /* 0x7ff000000c0e242b */ /* 0x000fd4000000000e */
[----:B------:R-:W-:Y:S02]  /*48d0*/  @P2 FSEL R14, R14, RZ, P3 ;  /* 0x000000ff0e0e2208 */ /* 0x000fe40001800000 */
[----:B------:R-:W-:Y:S01]  /*48e0*/  @P2 FSEL R15, R15, -QNAN , P3 ;  /* 0xfff000000f0f2808 */ /* 0x000fe20001800000 */
[----:B------:R-:W-:Y:S06]  /*48f0*/  @P2 BRA `(.L_x_90) ;  /* 0x0000000400002947 */ /* 0x000fec0003800000 */
[----:B------:R-:W-:Y:S01]  /*4900*/  LOP3.LUT R12, R24, 0xfffff, RZ, 0xc0, !PT ;  /* 0x000fffff180c7812 */ /* 0x000fe200078ec0ff */
[----:B------:R-:W-:Y:S01]  /*4910*/  IMAD.MOV.U32 R22, RZ, RZ, -0x748574fc ;  /* 0x8b7a8b04ff167424 */ /* 0x000fe200078e00ff */
[----:B------:R-:W-:Y:S01]  /*4920*/  UMOV UR4, 0x3ae80f1e ;  /* 0x3ae80f1e00047882 */ /* 0x000fe20000000000 */
[----:B------:R-:W-:Y:S01]  /*4930*/  IMAD.MOV.U32 R23, RZ, RZ, 0x3ed0ee25 ;  /* 0x3ed0ee25ff177424 */ /* 0x000fe200078e00ff */
[----:B------:R-:W-:Y:S01]  /*4940*/  LOP3.LUT R13, R12, 0x3ff00000, RZ, 0xfc, !PT ;  /* 0x3ff000000c0d7812 */ /* 0x000fe200078efcff */
[----:B------:R-:W-:Y:S01]  /*4950*/  UMOV UR5, 0x3eb1380b ;  /* 0x3eb1380b00057882 */ /* 0x000fe20000000000 */
[----:B------:R-:W-:Y:S01]  /*4960*/  MOV R12, R16 ;  /* 0x00000010000c7202 */ /* 0x000fe20000000f00 */
[----:B------:R-:W-:Y:S01]  /*4970*/  IMAD.MOV.U32 R16, RZ, RZ, RZ ;  /* 0x000000ffff107224 */ /* 0x000fe200078e00ff */
[----:B------:R-:W-:Y:S01]  /*4980*/  ISETP.GE.U32.AND P1, PT, R13, 0x3ff6a09f, PT ;  /* 0x3ff6a09f0d00780c */ /* 0x000fe20003f26070 */
[----:B------:R-:W-:Y:S01]  /*4990*/  UMOV UR10, 0x80000000 ;  /* 0x80000000000a7882 */ /* 0x000fe20000000000 */
[----:B------:R-:W-:Y:S01]  /*49a0*/  LEA.HI R25, R24, R25, RZ, 0xc ;  /* 0x0000001918197211 */ /* 0x000fe200078f60ff */
[----:B------:R-:W-:-:S10]  /*49b0*/  UMOV UR11, 0x43300000 ;  /* 0x43300000000b7882 */ /* 0x000fd40000000000 */
[----:B------:R-:W-:Y:S02]  /*49c0*/  @P1 VIADD R15, R13, 0xfff00000 ;  /* 0xfff000000d0f1836 */ /* 0x000fe40000000000 */
[----:B------:R-:W-:Y:S02]  /*49d0*/  @P1 VIADD R25, R25, 0x1 ;  /* 0x0000000119191836 */ /* 0x000fe40000000000 */
[----:B------:R-:W-:-:S03]  /*49e0*/  @P1 IMAD.MOV.U32 R13, RZ, RZ, R15 ;  /* 0x000000ffff0d1224 */ /* 0x000fc600078e000f */
[----:B------:R-:W-:Y:S02]  /*49f0*/  LOP3.LUT R24, R25, 0x80000000, RZ, 0x3c, !PT ;  /* 0x8000000019187812 */ /* 0x000fe400078e3cff */
[----:B------:R-:W-:Y:S01]  /*4a00*/  MOV R25, 0x43300000 ;  /* 0x4330000000197802 */ /* 0x000fe20000000f00 */
[C---:B------:R-:W-:Y:S02]  /*4a10*/  DADD R14, R12.reuse, 1 ;  /* 0x3ff000000c0e7429 */ /* 0x040fe40000000000 */
[----:B------:R-:W-:-:S03]  /*4a20*/  DADD R12, R12, -1 ;  /* 0xbff000000c0c7429 */ /* 0x000fc60000000000 */
[----:B------:R-:W-:Y:S01]  /*4a30*/  DADD R24, R24, -UR10 ;  /* 0x8000000a18187e29 */ /* 0x000fe20008000000 */
[----:B------:R-:W0:Y:S01]  /*4a40*/  MUFU.RCP64H R17, R15 ;  /* 0x0000000f00117308 */ /* 0x000e220000001800 */
[----:B------:R-:W-:Y:S01]  /*4a50*/  UMOV UR10, 0xfefa39ef ;  /* 0xfefa39ef000a7882 */ /* 0x000fe20000000000 */
        /* <DEDUP_REMOVED lines=41> */
[----:B------:R-:W-:-:S11]  /*4cf0*/  DADD R14, R12, R14 ;  /* 0x000000000c0e7229 */ /* 0x000fd6000000000e */
.L_x_90:
[----:B------:R-:W-:Y:S05]  /*4d00*/  BSYNC.RECONVERGENT B0 ;  /* 0x0000000000007941 */ /* 0x000fea0003800200 */
.L_x_89:
[----:B------:R-:W-:Y:S01]  /*4d10*/  UMOV UR4, 0xffda0d24 ;  /* 0xffda0d2400047882 */ /* 0x000fe20000000000 */
[----:B------:R-:W-:Y:S01]  /*4d20*/  UMOV UR5, 0x3c7777d0 ;  /* 0x3c7777d000057882 */ /* 0x000fe20000000000 */
[----:B------:R0:W-:Y:S01]  /*4d30*/  STG.E.64 desc[UR6][R8.64], R2 ;  /* 0x0000000208007986 */ /* 0x0001e2000c101b06 */
[----:B------:R-:W-:Y:S01]  /*4d40*/  DMUL R12, R14, UR4 ;  /* 0x000000040e0c7c28 */ /* 0x000fe20008000000 */
[----:B------:R-:W-:Y:S01]  /*4d50*/  UMOV UR4, 0x652b82fe ;  /* 0x652b82fe00047882 */ /* 0x000fe20000000000 */
[----:B------:R-:W-:Y:S01]  /*4d60*/  UMOV UR5, 0x3ff71547 ;  /* 0x3ff7154700057882 */ /* 0x000fe20000000000 */
[----:B------:R-:W-:-:S05]  /*4d70*/  DADD R16, R2, -2.2204460492503130808e-16 ;  /* 0xbcb0000002107429 */ /* 0x000fca0000000000 */
[----:B------:R-:W-:-:S08]  /*4d80*/  DFMA R12, R14, UR4, R12 ;  /* 0x000000040e0c7c2b */ /* 0x000fd0000800000c */
[----:B0-----:R-:W-:-:S11]  /*4d90*/  DFMA R6, R12, -R16, R6 ;  /* 0x800000100c06722b */ /* 0x001fd60000000006 */
.L_x_86:
[----:B------:R-:W-:Y:S05]  /*4da0*/  BSYNC.RECONVERGENT B4 ;  /* 0x0000000000047941 */ /* 0x000fea0003800200 */
.L_x_85:
[----:B------:R-:W-:-:S05]  /*4db0*/  IADD3 R8, P1, PT, R8, 0x10, RZ ;  /* 0x0000001008087810 */ /* 0x000fca0007f3e0ff */
[----:B------:R-:W-:Y:S01]  /*4dc0*/  IMAD.X R9, RZ, RZ, R9, P1 ;  /* 0x000000ffff097224 */ /* 0x000fe200008e0609 */
[----:B------:R-:W-:Y:S07]  /*4dd0*/  @P0 BRA `(.L_x_91) ;  /* 0xfffffff000200947 */ /* 0x000fee000383ffff */
[----:B------:R-:W-:Y:S05]  /*4de0*/  BSYNC.RECONVERGENT B3 ;  /* 0x0000000000037941 */ /* 0x000fea0003800200 */
.L_x_77:
[----:B------:R-:W-:-:S07]  /*4df0*/  IMAD.MOV.U32 R11, RZ, RZ, RZ ;  /* 0x000000ffff0b7224 */ /* 0x000fce00078e00ff */
.L_x_76:
[----:B------:R-:W-:Y:S05]  /*4e00*/  BSYNC.RECONVERGENT B2 ;  /* 0x0000000000027941 */ /* 0x000fea0003800200 */
.L_x_75:
[----:B------:R-:W-:-:S04]  /*4e10*/  LOP3.LUT R2, R30, 0x1, RZ, 0xc0, !PT ;  /* 0x000000011e027812 */ /* 0x000fc800078ec0ff */
[----:B------:R-:W-:-:S13]  /*4e20*/  ISETP.NE.U32.AND P0, PT, R2, 0x1, PT ;  /* 0x000000010200780c */ /* 0x000fda0003f05070 */
[----:B------:R-:W-:Y:S05]  /*4e30*/  @P0 BRA `(.L_x_74) ;  /* 0x0000000400e40947 */ /* 0x000fea0003800000 */
[----:B------:R-:W-:-:S04]  /*4e40*/  LEA R8, P0, R10, R32, 0x3 ;  /* 0x000000200a087211 */ /* 0x000fc800078018ff */
[----:B------:R-:W-:-:S05]  /*4e50*/  LEA.HI.X R9, R10, R33, R11, 0x3, P0 ;  /* 0x000000210a097211 */ /* 0x000fca00000f1c0b */
[----:B------:R-:W2:Y:S02]  /*4e60*/  LDG.E.64 R36, desc[UR6][R8.64] ;  /* 0x0000000608247981 */ /* 0x000ea4000c1e1b00 */
[----:B--2---:R-:W-:-:S14]  /*4e70*/  DSETP.GT.AND P0, PT, R36, RZ, PT ;  /* 0x000000ff2400722a */ /* 0x004fdc0003f04000 */
[----:B------:R-:W-:Y:S05]  /*4e80*/  @!P0 BRA `(.L_x_74) ;  /* 0x0000000400d08947 */ /* 0x000fea0003800000 */
[----:B------:R-:W0:Y:S01]  /*4e90*/  MUFU.RCP64H R3, R5 ;  /* 0x0000000500037308 */ /* 0x000e220000001800 */
[----:B------:R-:W-:Y:S01]  /*4ea0*/  IMAD.MOV.U32 R2, RZ, RZ, 0x1 ;  /* 0x00000001ff027424 */ /* 0x000fe200078e00ff */
[----:B------:R-:W-:Y:S01]  /*4eb0*/  FSETP.GEU.AND P1, PT, |R37|, 6.5827683646048100446e-37, PT ;  /* 0x036000002500780b */ /* 0x000fe20003f2e200 */
[----:B------:R-:W-:Y:S04]  /*4ec0*/  BSSY.RECONVERGENT B2, `(.L_x_92) ;  /* 0x0000012000027945 */ /* 0x000fe80003800200 */
[----:B0-----:R-:W-:-:S08]  /*4ed0*/  DFMA R10, R2, -R4, 1 ;  /* 0x3ff00000020a742b */ /* 0x001fd00000000804 */
[----:B------:R-:W-:-:S08]  /*4ee0*/  DFMA R10, R10, R10, R10 ;  /* 0x0000000a0a0a722b */ /* 0x000fd0000000000a */
[----:B------:R-:W-:-:S08]  /*4ef0*/  DFMA R10, R2, R10, R2 ;  /* 0x0000000a020a722b */ /* 0x000fd00000000002 */
[----:B------:R-:W-:-:S08]  /*4f00*/  DFMA R2, R10, -R4, 1 ;  /* 0x3ff000000a02742b */ /* 0x000fd00000000804 */
[----:B-1----:R-:W-:-:S08]  /*4f10*/  DFMA R12, R10, R2, R10 ;  /* 0x000000020a0c722b */ /* 0x002fd0000000000a */
        /* <DEDUP_REMOVED lines=12> */
.L_x_93:
[----:B------:R-:W-:Y:S05]  /*4fe0*/  BSYNC.RECONVERGENT B2 ;  /* 0x0000000000027941 */ /* 0x000fea0003800200 */
.L_x_92:
        /* <DEDUP_REMOVED lines=10> */
[----:B------:R-:W-:Y:S02]  /*5090*/  @!P0 IMAD.MOV.U32 R12, RZ, RZ, R4 ;  /* 0x000000ffff0c8224 */ /* 0x000fe400078e0004 */
[----:B------:R-:W-:-:S05]  /*50a0*/  VIADD R10, R20, 0xffffffff ;  /* 0xffffffff140a7836 */ /* 0x000fca0000000000 */
[----:B------:R-:W-:-:S13]  /*50b0*/  ISETP.GE.U32.AND P1, PT, R10, 0x7fefffff, PT ;  /* 0x7fefffff0a00780c */ /* 0x000fda0003f26070 */
[----:B------:R-:W-:Y:S01]  /*50c0*/  @P1 IMAD.MOV.U32 R10, RZ, RZ, 0x0 ;  /* 0x00000000ff0a1424 */ /* 0x000fe200078e00ff */
[----:B------:R-:W-:Y:S02]  /*50d0*/  @P1 MOV R11, 0x7ff00000 ;  /* 0x7ff00000000b1802 */ /* 0x000fe40000000f00 */
[----:B------:R-:W-:-:S04]  /*50e0*/  @P1 LOP3.LUT P2, RZ, R5, 0x7fffffff, RZ, 0xc0, !PT ;  /* 0x7fffffff05ff1812 */ /* 0x000fc8000784c0ff */
        /* <DEDUP_REMOVED lines=9> */
[----:B------:R-:W-:Y:S01]  /*5180*/  IMAD.MOV.U32 R4, RZ, RZ, R12 ;  /* 0x000000ffff047224 */ /* 0x000fe200078e000c */
[----:B------:R-:W-:Y:S01]  /*5190*/  UMOV UR5, 0x3eb1380b ;  /* 0x3eb1380b00057882 */ /* 0x000fe20000000000 */
[----:B------:R-:W-:Y:S01]  /*51a0*/  IMAD.MOV.U32 R12, RZ, RZ, RZ ;  /* 0x000000ffff0c7224 */ /* 0x000fe200078e00ff */
[----:B------:R-:W-:Y:S01]  /*51b0*/  ISETP.GE.U32.AND P0, PT, R5, 0x3ff6a09f, PT ;  /* 0x3ff6a09f0500780c */ /* 0x000fe20003f06070 */
[----:B------:R-:W-:Y:S01]  /*51c0*/  UMOV UR10, 0x80000000 ;  /* 0x80000000000a7882 */ /* 0x000fe20000000000 */
[----:B------:R-:W-:Y:S01]  /*51d0*/  LEA.HI R21, R20, R21, RZ, 0xc ;  /* 0x0000001514157211 */ /* 0x000fe200078f60ff */
[----:B------:R-:W-:-:S10]  /*51e0*/  UMOV UR11, 0x43300000 ;  /* 0x43300000000b7882 */ /* 0x000fd40000000000 */
[----:B------:R-:W-:Y:S02]  /*51f0*/  @P0 VIADD R11, R5, 0xfff00000 ;  /* 0xfff00000050b0836 */ /* 0x000fe40000000000 */
[----:B------:R-:W-:-:S03]  /*5200*/  @P0 VIADD R21, R21, 0x1 ;  /* 0x0000000115150836 */ /* 0x000fc60000000000 */
[----:B------:R-:W-:Y:S02]  /*5210*/  @P0 MOV R5, R11 ;  /* 0x0000000b00050202 */ /* 0x000fe40000000f00 */
[----:B------:R-:W-:Y:S01]  /*5220*/  LOP3.LUT R20, R21, 0x80000000, RZ, 0x3c, !PT ;  /* 0x8000000015147812 */ /* 0x000fe200078e3cff */
[----:B------:R-:W-:-:S03]  /*5230*/  IMAD.MOV.U32 R21, RZ, RZ, 0x43300000 ;  /* 0x43300000ff157424 */ /* 0x000fc600078e00ff */
        /* <DEDUP_REMOVED lines=47> */
.L_x_95:
[----:B------:R-:W-:Y:S05]  /*5530*/  BSYNC.RECONVERGENT B0 ;  /* 0x0000000000007941 */ /* 0x000fea0003800200 */
.L_x_94:
        /* <DEDUP_REMOVED lines=9> */
.L_x_74:
[----:B------:R-:W-:Y:S05]  /*55d0*/  BSYNC.RECONVERGENT B1 ;  /* 0x0000000000017941 */ /* 0x000fea0003800200 */
.L_x_73:
[----:B------:R-:W-:Y:S01]  /*55e0*/  I2FP.F32.S32 R30, R30 ;  /* 0x0000001e001e7245 */ /* 0x000fe20000201400 */
[----:B------:R-:W-:Y:S01]  /*55f0*/  IMAD.MOV.U32 R2, RZ, RZ, 0x1 ;  /* 0x00000001ff027424 */ /* 0x000fe200078e00ff */
[----:B------:R-:W-:Y:S01]  /*5600*/  FSETP.GEU.AND P1, PT, |R7|, 6.5827683646048100446e-37, PT ;  /* 0x036000000700780b */ /* 0x000fe20003f2e200 */
[----:B------:R-:W-:Y:S01]  /*5610*/  BSSY.RECONVERGENT B1, `(.L_x_96) ;  /* 0x000001a000017945 */ /* 0x000fe20003800200 */
[----:B------:R-:W-:-:S13]  /*5620*/  FSETP.GEU.AND P0, PT, |R30|, 1.175494350822287508e-38, PT ;  /* 0x008000001e00780b */ /* 0x000fda0003f0e200 */
[----:B------:R-:W-:-:S04]  /*5630*/  @!P0 FMUL R30, R30, 16777216 ;  /* 0x4b8000001e1e8820 */ /* 0x000fc80000400000 */
[----:B------:R-:W0:Y:S02]  /*5640*/  MUFU.LG2 R10, R30 ;  /* 0x0000001e000a7308 */ /* 0x000e240000000c00 */
[----:B0-----:R-:W-:-:S06]  /*5650*/  @!P0 FADD R10, R10, -24 ;  /* 0xc1c000000a0a8421 */ /* 0x001fcc0000000000 */
[----:B------:R-:W0:Y:S08]  /*5660*/  F2F.F64.F32 R10, R10 ;  /* 0x0000000a000a7310 */ /* 0x000e300000201800 */
[----:B0-----:R-:W0:Y:S02]  /*5670*/  MUFU.RCP64H R3, R11 ;  /* 0x0000000b00037308 */ /* 0x001e240000001800 */
        /* <DEDUP_REMOVED lines=13> */
[----:B------:R-:W-:Y:S01]  /*5750*/  MOV R46, 0x5790 ;  /* 0x00005790002e7802 */ /* 0x000fe20000000f00 */
[----:B------:R-:W-:Y:S02]  /*5760*/  IMAD.MOV.U32 R40, RZ, RZ, R10 ;  /* 0x000000ffff287224 */ /* 0x000fe400078e000a */
[----:B------:R-:W-:-:S07]  /*5770*/  IMAD.MOV.U32 R41, RZ, RZ, R11 ;  /* 0x000000ffff297224 */ /* 0x000fce00078e000b */
[----:B-1----:R-:W-:Y:S05]  /*5780*/  CALL.REL.NOINC `($__internal_0_$__cuda_sm20_div_rn_f64_full) ;  /* 0x00000004005c7944 */ /* 0x002fea0003c00000 */
[----:B------:R-:W-:Y:S02]  /*5790*/  IMAD.MOV.U32 R2, RZ, RZ, R48 ;  /* 0x000000ffff027224 */ /* 0x000fe400078e0030 */
[----:B------:R-:W-:-:S07]  /*57a0*/  IMAD.MOV.U32 R3, RZ, RZ, R49 ;  /* 0x000000ffff037224 */ /* 0x000fce00078e0031 */
.L_x_97:
[----:B------:R-:W-:Y:S05]  /*57b0*/  BSYNC.RECONVERGENT B1 ;  /* 0x0000000000017941 */ /* 0x000fea0003800200 */
.L_x_96:
[----:B------:R-:W0:Y:S01]  /*57c0*/  S2R R9, SR_LANEID ;  /* 0x0000000000097919 */ /* 0x000e220000000000 */
[----:B------:R-:W-:Y:S01]  /*57d0*/  VOTEU.ANY UR4, UPT, PT ;  /* 0x0000000000047886 */ /* 0x000fe200038e0100 */
[----:B------:R-:W2:Y:S01]  /*57e0*/  LDC.64 R4, c[0x0][0x3a0] ;  /* 0x0000e800ff047b82 */ /* 0x000ea20000000a00 */
[----:B------:R-:W3:Y:S01]  /*57f0*/  LDCU UR5, c[0x3][0x8] ;  /* 0x00c00100ff0577ac */ /* 0x000ee20008000800 */
[----:B------:R-:W0:Y:S06]  /*5800*/  FLO.U32 R10, UR4 ;  /* 0x00000004000a7d00 */ /* 0x000e2c00080e0000 */
[----:B------:R-:W4:Y:S02]  /*5810*/  LDC.64 R6, c[0x4][0x8] ;  /* 0x01000200ff067b82 */ /* 0x000f240000000a00 */
[----:B------:R-:W4:Y:S06]  /*5820*/  POPC R11, UR4 ;  /* 0x00000004000b7d09 */ /* 0x000f2c0008000000 */
[----:B-1----:R-:W1:Y:S01]  /*5830*/  LDC R15, c[0x3][RZ] ;  /* 0x00c00000ff0f7b82 */ /* 0x002e620000000800 */
[----:B---3--:R-:W-:-:S04]  /*5840*/  IMAD R29, R29, UR5, R28 ;  /* 0x000000051d1d7c24 */ /* 0x008fc8000f8e021c */
[----:B--2---:R-:W-:-:S05]  /*5850*/  IMAD.WIDE R4, R29, 0x8, R4 ;  /* 0x000000081d047825 */ /* 0x004fca00078e0204 */
[----:B------:R2:W-:Y:S01]  /*5860*/  STG.E.64 desc[UR6][R4.64], R2 ;  /* 0x0000000204007986 */ /* 0x0005e2000c101b06 */
[----:B0-----:R-:W-:-:S13]  /*5870*/  ISETP.EQ.U32.AND P0, PT, R10, R9, PT ;  /* 0x000000090a00720c */ /* 0x001fda0003f02070 */
[----:B----4-:R-:W3:Y:S01]  /*5880*/  @P0 ATOMG.E.ADD.STRONG.GPU PT, R11, desc[UR6][R6.64], R11 ;  /* 0x8000000b060b09a8 */ /* 0x010ee200081ef106 */
[----:B-1----:R-:W-:Y:S01]  /*5890*/  IMAD.HI R8, R15, 0x66666667, RZ ;  /* 0x666666670f087827 */ /* 0x002fe200078e02ff */
[----:B------:R-:W0:Y:S04]  /*58a0*/  S2R R12, SR_LTMASK ;  /* 0x00000000000c7919 */ /* 0x000e280000003900 */
[----:B------:R-:W-:-:S04]  /*58b0*/  SHF.R.U32.HI R9, RZ, 0x1f, R8 ;  /* 0x0000001fff097819 */ /* 0x000fc80000011608 */
[----:B------:R-:W-:-:S04]  /*58c0*/  LEA.HI.SX32 R9, R8, R9, 0x1e ;  /* 0x0000000908097211 */ /* 0x000fc800078ff2ff */
[-C--:B------:R-:W-:Y:S02]  /*58d0*/  IABS R13, R9.reuse ;  /* 0x00000009000d7213 */ /* 0x080fe40000000000 */
[----:B------:R-:W-:Y:S02]  /*58e0*/  IABS R16, R9 ;  /* 0x0000000900107213 */ /* 0x000fe40000000000 */
[----:B------:R-:W1:Y:S03]  /*58f0*/  I2F.RP R8, R13 ;  /* 0x0000000d00087306 */ /* 0x000e660000209400 */
[----:B------:R-:W-:-:S05]  /*5900*/  IMAD.MOV R16, RZ, RZ, -R16 ;  /* 0x000000ffff107224 */ /* 0x000fca00078e0a10 */
[----:B-1----:R-:W1:Y:S01]  /*5910*/  MUFU.RCP R8, R8 ;  /* 0x0000000800087308 */ /* 0x002e620000001000 */
[----:B0-----:R-:W-:-:S07]  /*5920*/  LOP3.LUT R12, R12, UR4, RZ, 0xc0, !PT ;  /* 0x000000040c0c7c12 */ /* 0x001fce000f8ec0ff */
[----:B--2---:R-:W-:Y:S01]  /*5930*/  POPC R5, R12 ;  /* 0x0000000c00057309 */ /* 0x004fe20000000000 */
[----:B-1----:R-:W-:-:S07]  /*5940*/  VIADD R2, R8, 0xffffffe ;  /* 0x0ffffffe08027836 */ /* 0x002fce0000000000 */
[----:B------:R0:W1:Y:S02]  /*5950*/  F2I.FTZ.U32.TRUNC.NTZ R3, R2 ;  /* 0x0000000200037305 */ /* 0x000064000021f000 */
[----:B0-----:R-:W-:Y:S01]  /*5960*/  IMAD.MOV.U32 R2, RZ, RZ, RZ ;  /* 0x000000ffff027224 */ /* 0x001fe200078e00ff */
[----:B-1----:R-:W-:Y:S01]  /*5970*/  IADD3 R14, PT, PT, RZ, -R3, RZ ;  /* 0x80000003ff0e7210 */ /* 0x002fe20007ffe0ff */
[----:B---3--:R-:W0:Y:S02]  /*5980*/  SHFL.IDX PT, R4, R11, R10, 0x1f ;  /* 0x00001f0a0b047589 */ /* 0x008e2400000e0000 */
[----:B0-----:R-:W-:Y:S02]  /*5990*/  IADD3 R4, PT, PT, R4, 0x1, R5 ;  /* 0x0000000104047810 */ /* 0x001fe40007ffe005 */
[----:B------:R-:W-:Y:S02]  /*59a0*/  IMAD R5, R14, R13, RZ ;  /* 0x0000000d0e057224 */ /* 0x000fe400078e02ff */
[----:B------:R-:W-:-:S02]  /*59b0*/  IABS R8, R4 ;  /* 0x0000000400087213 */ /* 0x000fc40000000000 */
[----:B------:R-:W-:Y:S01]  /*59c0*/  IMAD.HI.U32 R2, R3, R5, R2 ;  /* 0x0000000503027227 */ /* 0x000fe200078e0002 */
[----:B------:R-:W-:-:S03]  /*59d0*/  ISETP.GE.AND P2, PT, R4, RZ, PT ;  /* 0x000000ff0400720c */ /* 0x000fc60003f46270 */
[----:B------:R-:W-:Y:S02]  /*59e0*/  IMAD.MOV.U32 R3, RZ, RZ, R8 ;  /* 0x000000ffff037224 */ /* 0x000fe400078e0008 */
[----:B------:R-:W-:Y:S02]  /*59f0*/  IMAD.MOV.U32 R5, RZ, RZ, R16 ;  /* 0x000000ffff057224 */ /* 0x000fe400078e0010 */
[----:B------:R-:W-:-:S04]  /*5a00*/  IMAD.HI.U32 R2, R2, R3, RZ ;  /* 0x0000000302027227 */ /* 0x000fc800078e00ff */
[----:B------:R-:W-:-:S05]  /*5a10*/  IMAD R2, R2, R5, R3 ;  /* 0x0000000502027224 */ /* 0x000fca00078e0203 */
[----:B------:R-:W-:-:S13]  /*5a20*/  ISETP.GT.U32.AND P0, PT, R13, R2, PT ;  /* 0x000000020d00720c */ /* 0x000fda0003f04070 */
[----:B------:R-:W-:Y:S01]  /*5a30*/  @!P0 IMAD.IADD R2, R2, 0x1, -R13 ;  /* 0x0000000102028824 */ /* 0x000fe200078e0a0d */
[----:B------:R-:W-:-:S04]  /*5a40*/  ISETP.NE.AND P0, PT, R9, RZ, PT ;  /* 0x000000ff0900720c */ /* 0x000fc80003f05270 */
[----:B------:R-:W-:-:S13]  /*5a50*/  ISETP.GT.U32.AND P1, PT, R13, R2, PT ;  /* 0x000000020d00720c */ /* 0x000fda0003f24070 */
[----:B------:R-:W-:-:S05]  /*5a60*/  @!P1 IMAD.IADD R2, R2, 0x1, -R13 ;  /* 0x0000000102029824 */ /* 0x000fca00078e0a0d */
[----:B------:R-:W-:Y:S02]  /*5a70*/  @!P2 IADD3 R2, PT, PT, -R2, RZ, RZ ;  /* 0x000000ff0202a210 */ /* 0x000fe40007ffe1ff */
[----:B------:R-:W-:-:S04]  /*5a80*/  @!P0 LOP3.LUT R2, RZ, R9, RZ, 0x33, !PT ;  /* 0x00000009ff028212 */ /* 0x000fc800078e33ff */
[----:B------:R-:W-:-:S13]  /*5a90*/  ISETP.NE.AND P0, PT, R2, RZ, PT ;  /* 0x000000ff0200720c */ /* 0x000fda0003f05270 */
[----:B------:R-:W-:Y:S05]  /*5aa0*/  @P0 EXIT ;  /* 0x000000000000094d */ /* 0x000fea0003800000 */
[----:B------:R0:W2:Y:S01]  /*5ab0*/  LDG.E R6, desc[UR6][R6.64] ;  /* 0x0000000606067981 */ /* 0x0000a2000c1e1900 */
[----:B------:R-:W-:Y:S01]  /*5ac0*/  IABS R8, R15 ;  /* 0x0000000f00087213 */ /* 0x000fe20000000000 */
[----:B------:R-:W-:Y:S01]  /*5ad0*/  IMAD.MOV.U32 R9, RZ, RZ, 0x64 ;  /* 0x00000064ff097424 */ /* 0x000fe200078e00ff */
[----:B------:R-:W1:Y:S02]  /*5ae0*/  LDCU.64 UR4, c[0x4][0x18] ;  /* 0x01000300ff0477ac */ /* 0x000e640008000a00 */
[----:B------:R-:W3:Y:S08]  /*5af0*/  I2F.RP R5, R8 ;  /* 0x0000000800057306 */ /* 0x000ef00000209400 */
[----:B---3--:R-:W3:Y:S02]  /*5b00*/  MUFU.RCP R5, R5 ;  /* 0x0000000500057308 */ /* 0x008ee40000001000 */
[----:B---3--:R-:W-:-:S06]  /*5b10*/  VIADD R2, R5, 0xffffffe ;  /* 0x0ffffffe05027836 */ /* 0x008fcc0000000000 */
[----:B------:R3:W4:Y:S02]  /*5b20*/  F2I.FTZ.U32.TRUNC.NTZ R3, R2 ;  /* 0x0000000200037305 */ /* 0x000724000021f000 */
[----:B---3--:R-:W-:Y:S02]  /*5b30*/  IMAD.MOV.U32 R2, RZ, RZ, RZ ;  /* 0x000000ffff027224 */ /* 0x008fe400078e00ff */
[----:B----4-:R-:W-:-:S04]  /*5b40*/  IMAD.MOV R11, RZ, RZ, -R3 ;  /* 0x000000ffff0b7224 */ /* 0x010fc800078e0a03 */
[----:B0-----:R-:W-:-:S04]  /*5b50*/  IMAD R7, R11, R8, RZ ;  /* 0x000000080b077224 */ /* 0x001fc800078e02ff */
[----:B------:R-:W-:-:S04]  /*5b60*/  IMAD.HI.U32 R3, R3, R7, R2 ;  /* 0x0000000703037227 */ /* 0x000fc800078e0002 */
[----:B--2---:R-:W-:-:S05]  /*5b70*/  IMAD R4, R6, R9, 0x64 ;  /* 0x0000006406047424 */ /* 0x004fca00078e0209 */
[----:B------:R-:W-:Y:S02]  /*5b80*/  IABS R5, R4 ;  /* 0x0000000400057213 */ /* 0x000fe40000000000 */
[----:B------:R-:W-:-:S03]  /*5b90*/  LOP3.LUT R4, R4, R15, RZ, 0x3c, !PT ;  /* 0x0000000f04047212 */ /* 0x000fc600078e3cff */
[----:B------:R-:W-:Y:S01]  /*5ba0*/  IMAD.HI.U32 R2, R3, R5, RZ ;  /* 0x0000000503027227 */ /* 0x000fe200078e00ff */
[----:B------:R-:W-:-:S03]  /*5bb0*/  ISETP.GE.AND P2, PT, R4, RZ, PT ;  /* 0x000000ff0400720c */ /* 0x000fc60003f46270 */
[----:B------:R-:W-:Y:S02]  /*5bc0*/  IMAD.MOV R3, RZ, RZ, -R2 ;  /* 0x000000ffff037224 */ /* 0x000fe400078e0a02 */
[----:B-1----:R-:W-:Y:S02]  /*5bd0*/  IMAD.U32 R4, RZ, RZ, UR4 ;  /* 0x00000004ff047e24 */ /* 0x002fe4000f8e00ff */
[----:B------:R-:W-:Y:S02]  /*5be0*/  IMAD R3, R8, R3, R5 ;  /* 0x0000000308037224 */ /* 0x000fe400078e0205 */
[----:B------:R-:W-:-:S03]  /*5bf0*/  IMAD.U32 R5, RZ, RZ, UR5 ;  /* 0x00000005ff057e24 */ /* 0x000fc6000f8e00ff */
[----:B------:R-:W-:-:S13]  /*5c00*/  ISETP.GT.U32.AND P1, PT, R8, R3, PT ;  /* 0x000000030800720c */ /* 0x000fda0003f24070 */
[-C--:B------:R-:W-:Y:S01]  /*5c10*/  @!P1 IADD3 R3, PT, PT, R3, -R8.reuse, RZ ;  /* 0x8000000803039210 */ /* 0x080fe20007ffe0ff */
[----:B------:R-:W-:Y:S01]  /*5c20*/  @!P1 VIADD R2, R2, 0x1 ;  /* 0x0000000102029836 */ /* 0x000fe20000000000 */
[----:B------:R-:W-:Y:S02]  /*5c30*/  ISETP.NE.AND P1, PT, R15, RZ, PT ;  /* 0x000000ff0f00720c */ /* 0x000fe40003f25270 */
[----:B------:R-:W-:Y:S02]  /*5c40*/  ISETP.GE.U32.AND P0, PT, R3, R8, PT ;  /* 0x000000080300720c */ /* 0x000fe40003f06070 */
[----:B------:R-:W-:-:S04]  /*5c50*/  MOV R3, 0x0 ;  /* 0x0000000000037802 */ /* 0x000fc80000000f00 */
[----:B------:R0:W1:Y:S07]  /*5c60*/  LDC.64 R8, c[0x4][R3] ;  /* 0x0100000003087b82 */ /* 0x00006e0000000a00 */
[----:B------:R-:W-:-:S04]  /*5c70*/  @P0 VIADD R2, R2, 0x1 ;  /* 0x0000000102020836 */ /* 0x000fc80000000000 */
[----:B------:R-:W-:Y:S01]  /*5c80*/  @!P2 IMAD.MOV R2, RZ, RZ, -R2 ;  /* 0x000000ffff02a224 */ /* 0x000fe200078e0a02 */
[----:B------:R-:W-:Y:S02]  /*5c90*/  @!P1 LOP3.LUT R2, RZ, R15, RZ, 0x33, !PT ;  /* 0x0000000fff029212 */ /* 0x000fe400078e33ff */
[----:B------:R-:W-:-:S03]  /*5ca0*/  IADD3 R6, P0, P1, R1, 0x200, R0 ;  /* 0x0000020001067810 */ /* 0x000fc6000791e000 */
[----:B------:R0:W-:Y:S01]  /*5cb0*/  STL [R1+0x200], R2 ;  /* 0x0002000201007387 */ /* 0x0001e20000100800 */
[----:B------:R-:W-:-:S09]  /*5cc0*/  IADD3.X R7, PT, PT, RZ, UR8, RZ, P0, P1 ;  /* 0x00000008ff077c10 */ /* 0x000fd200087e24ff */
[----:B------:R-:W-:-:S07]  /*5cd0*/  LEPC R20, `(.L_x_98) ;  /* 0x000000001014794e */ /* 0x000fce0000000000 */
[----:B01----:R-:W-:Y:S05]  /*5ce0*/  CALL.ABS.NOINC R8 ;  /* 0x0000000008007343 */ /* 0x003fea0003c00000 */
.L_x_98:
[----:B------:R-:W-:Y:S05]  /*5cf0*/  EXIT ;  /* 0x000000000000794d */ /* 0x000fea0003800000 */
        .weak           $__internal_0_$__cuda_sm20_div_rn_f64_full
        .type           $__internal_0_$__cuda_sm20_div_rn_f64_full,@function
        .size           $__internal_0_$__cuda_sm20_div_rn_f64_full,(.L_x_105 - $__internal_0_$__cuda_sm20_div_rn_f64_full)
$__internal_0_$__cuda_sm20_div_rn_f64_full:
[C---:B------:R-:W-:Y:S01]  /*5d00*/  FSETP.GEU.AND P2, PT, |R41|.reuse, 1.469367938527859385e-39, PT ;  /* 0x001000002900780b */ /* 0x040fe20003f4e200 */
[----:B------:R-:W-:Y:S01]  /*5d10*/  IMAD.MOV.U32 R44, RZ, RZ, 0x1 ;  /* 0x00000001ff2c7424 */ /* 0x000fe200078e00ff */
[----:B------:R-:W-:Y:S01]  /*5d20*/  LOP3.LUT R42, R41, 0x800fffff, RZ, 0xc0, !PT ;  /* 0x800fffff292a7812 */ /* 0x000fe200078ec0ff */
[----:B------:R-:W-:Y:S01]  /*5d30*/  IMAD.MOV.U32 R47, RZ, RZ, 0x1ca00000 ;  /* 0x1ca00000ff2f7424 */ /* 0x000fe200078e00ff */
[C---:B------:R-:W-:Y:S01]  /*5d40*/  FSETP.GEU.AND P3, PT, |R37|.reuse, 1.469367938527859385e-39, PT ;  /* 0x001000002500780b */ /* 0x040fe20003f6e200 */
[----:B------:R-:W-:Y:S01]  /*5d50*/  BSSY.RECONVERGENT B0, `(.L_x_99) ;  /* 0x0000053000007945 */ /* 0x000fe20003800200 */
[----:B------:R-:W-:Y:S02]  /*5d60*/  LOP3.LUT R43, R42, 0x3ff00000, RZ, 0xfc, !PT ;  /* 0x3ff000002a2b7812 */ /* 0x000fe400078efcff */
[----:B------:R-:W-:Y:S02]  /*5d70*/  MOV R42, R40 ;  /* 0x00000028002a7202 */ /* 0x000fe40000000f00 */
[----:B------:R-:W-:-:S02]  /*5d80*/  LOP3.LUT R55, R37, 0x7ff00000, RZ, 0xc0, !PT ;  /* 0x7ff0000025377812 */ /* 0x000fc400078ec0ff */
[----:B------:R-:W-:Y:S01]  /*5d90*/  LOP3.LUT R54, R41, 0x7ff00000, RZ, 0xc0, !PT ;  /* 0x7ff0000029367812 */ /* 0x000fe200078ec0ff */
[----:B------:R-:W-:-:S03]  /*5da0*/  @!P2 DMUL R42, R40, 8.98846567431157953865e+307 ;  /* 0x7fe00000282aa828 */ /* 0x000fc60000000000 */
[----:B------:R-:W-:Y:S02]  /*5db0*/  ISETP.GE.U32.AND P5, PT, R55, R54, PT ;  /* 0x000000363700720c */ /* 0x000fe40003fa6070 */
[----:B------:R-:W-:Y:S01]  /*5dc0*/  @!P3 LOP3.LUT R35, R41, 0x7ff00000, RZ, 0xc0, !PT ;  /* 0x7ff000002923b812 */ /* 0x000fe200078ec0ff */
[----:B------:R-:W0:Y:S03]  /*5dd0*/  MUFU.RCP64H R45, R43 ;  /* 0x0000002b002d7308 */ /* 0x000e260000001800 */
[----:B------:R-:W-:-:S04]  /*5de0*/  @!P3 ISETP.GE.U32.AND P4, PT, R55, R35, PT ;  /* 0x000000233700b20c */ /* 0x000fc80003f86070 */
[----:B------:R-:W-:-:S04]  /*5df0*/  @!P3 SEL R35, R47, 0x63400000, !P4 ;  /* 0x634000002f23b807 */ /* 0x000fc80006000000 */
[----:B------:R-:W-:Y:S01]  /*5e00*/  @!P3 LOP3.LUT R35, R35, 0x80000000, R37, 0xf8, !PT ;  /* 0x800000002323b812 */ /* 0x000fe200078ef825 */
[----:B0-----:R-:W-:-:S08]  /*5e10*/  DFMA R48, R44, -R42, 1 ;  /* 0x3ff000002c30742b */ /* 0x001fd0000000082a */
[----:B------:R-:W-:-:S08]  /*5e20*/  DFMA R48, R48, R48, R48 ;  /* 0x000000303030722b */ /* 0x000fd00000000030 */
[----:B------:R-:W-:Y:S01]  /*5e30*/  DFMA R50, R44, R48, R44 ;  /* 0x000000302c32722b */ /* 0x000fe2000000002c */
[----:B------:R-:W-:Y:S01]  /*5e40*/  SEL R45, R47, 0x63400000, !P5 ;  /* 0x634000002f2d7807 */ /* 0x000fe20006800000 */
[----:B------:R-:W-:Y:S01]  /*5e50*/  IMAD.MOV.U32 R44, RZ, RZ, R36 ;  /* 0x000000ffff2c7224 */ /* 0x000fe200078e0024 */
[----:B------:R-:W-:Y:S01]  /*5e60*/  @!P3 LOP3.LUT R49, R35, 0x100000, RZ, 0xfc, !PT ;  /* 0x001000002331b812 */ /* 0x000fe200078efcff */
[----:B------:R-:W-:Y:S01]  /*5e70*/  @!P3 IMAD.MOV.U32 R48, RZ, RZ, RZ ;  /* 0x000000ffff30b224 */ /* 0x000fe200078e00ff */
[----:B------:R-:W-:-:S03]  /*5e80*/  LOP3.LUT R45, R45, 0x800fffff, R37, 0xf8, !PT ;  /* 0x800fffff2d2d7812 */ /* 0x000fc600078ef825 */
[----:B------:R-:W-:Y:S01]  /*5e90*/  DFMA R52, R50, -R42, 1 ;  /* 0x3ff000003234742b */ /* 0x000fe2000000082a */
[----:B------:R-:W-:Y:S02]  /*5ea0*/  MOV R35, R54 ;  /* 0x0000003600237202 */ /* 0x000fe40000000f00 */
[----:B------:R-:W-:Y:S01]  /*5eb0*/  @!P2 LOP3.LUT R35, R43, 0x7ff00000, RZ, 0xc0, !PT ;  /* 0x7ff000002b23a812 */ /* 0x000fe200078ec0ff */
[----:B------:R-:W-:-:S04]  /*5ec0*/  @!P3 DFMA R44, R44, 2, -R48 ;  /* 0x400000002c2cb82b */ /* 0x000fc80000000830 */
[----:B------:R-:W-:-:S08]  /*5ed0*/  DFMA R50, R50, R52, R50 ;  /* 0x000000343232722b */ /* 0x000fd00000000032 */
[----:B------:R-:W-:-:S08]  /*5ee0*/  DMUL R48, R50, R44 ;  /* 0x0000002c32307228 */ /* 0x000fd00000000000 */
[----:B------:R-:W-:-:S08]  /*5ef0*/  DFMA R52, R48, -R42, R44 ;  /* 0x8000002a3034722b */ /* 0x000fd0000000002c */
[----:B------:R-:W-:Y:S01]  /*5f00*/  DFMA R50, R50, R52, R48 ;  /* 0x000000343232722b */ /* 0x000fe20000000030 */
[----:B------:R-:W-:Y:S01]  /*5f10*/  IMAD.MOV.U32 R52, RZ, RZ, R55 ;  /* 0x000000ffff347224 */ /* 0x000fe200078e0037 */
[----:B------:R-:W-:-:S05]  /*5f20*/  @!P3 LOP3.LUT R52, R45, 0x7ff00000, RZ, 0xc0, !PT ;  /* 0x7ff000002d34b812 */ /* 0x000fca00078ec0ff */
[----:B------:R-:W-:-:S05]  /*5f30*/  VIADD R48, R52, 0xffffffff ;  /* 0xffffffff34307836 */ /* 0x000fca0000000000 */
[----:B------:R-:W-:Y:S01]  /*5f40*/  ISETP.GT.U32.AND P2, PT, R48, 0x7feffffe, PT ;  /* 0x7feffffe3000780c */ /* 0x000fe20003f44070 */
[----:B------:R-:W-:-:S05]  /*5f50*/  VIADD R48, R35, 0xffffffff ;  /* 0xffffffff23307836 */ /* 0x000fca0000000000 */
[----:B------:R-:W-:-:S13]  /*5f60*/  ISETP.GT.U32.OR P2, PT, R48, 0x7feffffe, P2 ;  /* 0x7feffffe3000780c */ /* 0x000fda0001744470 */
[----:B------:R-:W-:Y:S05]  /*5f70*/  @P2 BRA `(.L_x_100) ;  /* 0x00000000006c2947 */ /* 0x000fea0003800000 */
[----:B------:R-:W-:-:S04]  /*5f80*/  LOP3.LUT R36, R41, 0x7ff00000, RZ, 0xc0, !PT ;  /* 0x7ff0000029247812 */ /* 0x000fc800078ec0ff */
[CC--:B------:R-:W-:Y:S02]  /*5f90*/  VIADDMNMX R35, R55.reuse, -R36.reuse, 0xb9600000, !PT ;  /* 0xb960000037237446 */ /* 0x0c0fe40007800924 */
[----:B------:R-:W-:Y:S02]  /*5fa0*/  ISETP.GE.U32.AND P2, PT, R55, R36, PT ;  /* 0x000000243700720c */ /* 0x000fe40003f46070 */
[----:B------:R-:W-:Y:S02]  /*5fb0*/  VIMNMX R35, PT, PT, R35, 0x46a00000, PT ;  /* 0x46a0000023237848 */ /* 0x000fe40003fe0100 */
[----:B------:R-:W-:-:S05]  /*5fc0*/  SEL R36, R47, 0x63400000, !P2 ;  /* 0x634000002f247807 */ /* 0x000fca0005000000 */
[----:B------:R-:W-:Y:S02]  /*5fd0*/  IMAD.IADD R47, R35, 0x1, -R36 ;  /* 0x00000001232f7824 */ /* 0x000fe400078e0a24 */
[----:B------:R-:W-:Y:S02]  /*5fe0*/  IMAD.MOV.U32 R36, RZ, RZ, RZ ;  /* 0x000000ffff247224 */ /* 0x000fe400078e00ff */
[----:B------:R-:W-:-:S06]  /*5ff0*/  VIADD R37, R47, 0x7fe00000 ;  /* 0x7fe000002f257836 */ /* 0x000fcc0000000000 */
[----:B------:R-:W-:-:S10]  /*6000*/  DMUL R48, R50, R36 ;  /* 0x0000002432307228 */ /* 0x000fd40000000000 */
[----:B------:R-:W-:-:S13]  /*6010*/  FSETP.GTU.AND P2, PT, |R49|, 1.469367938527859385e-39, PT ;  /* 0x001000003100780b */ /* 0x000fda0003f4c200 */
[----:B------:R-:W-:Y:S05]  /*6020*/  @P2 BRA `(.L_x_101) ;  /* 0x0000000000942947 */ /* 0x000fea0003800000 */
[----:B------:R-:W-:Y:S01]  /*6030*/  DFMA R42, R50, -R42, R44 ;  /* 0x8000002a322a722b */ /* 0x000fe2000000002c */
[----:B------:R-:W-:-:S09]  /*6040*/  MOV R36, RZ ;  /* 0x000000ff00247202 */ /* 0x000fd20000000f00 */
[C---:B------:R-:W-:Y:S02]  /*6050*/  FSETP.NEU.AND P2, PT, R43.reuse, RZ, PT ;  /* 0x000000ff2b00720b */ /* 0x040fe40003f4d000 */
[----:B------:R-:W-:-:S04]  /*6060*/  LOP3.LUT R35, R43, 0x80000000, R41, 0x48, !PT ;  /* 0x800000002b237812 */ /* 0x000fc800078e4829 */
[----:B------:R-:W-:-:S07]  /*6070*/  LOP3.LUT R37, R35, R37, RZ, 0xfc, !PT ;  /* 0x0000002523257212 */ /* 0x000fce00078efcff */
[----:B------:R-:W-:Y:S05]  /*6080*/  @!P2 BRA `(.L_x_101) ;  /* 0x00000000007ca947 */ /* 0x000fea0003800000 */
[----:B------:R-:W-:Y:S01]  /*6090*/  IMAD.MOV R41, RZ, RZ, -R47 ;  /* 0x000000ffff297224 */ /* 0x000fe200078e0a2f */
[----:B------:R-:W-:Y:S01]  /*60a0*/  DMUL.RP R36, R50, R36 ;  /* 0x0000002432247228 */ /* 0x000fe20000008000 */
[----:B------:R-:W-:-:S06]  /*60b0*/  IMAD.MOV.U32 R40, RZ, RZ, RZ ;  /* 0x000000ffff287224 */ /* 0x000fcc00078e00ff */
[----:B------:R-:W-:-:S03]  /*60c0*/  DFMA R40, R48, -R40, R50 ;  /* 0x800000283028722b */ /* 0x000fc60000000032 */
[----:B------:R-:W-:-:S03]  /*60d0*/  LOP3.LUT R35, R37, R35, RZ, 0x3c, !PT ;  /* 0x0000002325237212 */ /* 0x000fc600078e3cff */
[----:B------:R-:W-:-:S04]  /*60e0*/  IADD3 R40, PT, PT, -R47, -0x43300000, RZ ;  /* 0xbcd000002f287810 */ /* 0x000fc80007ffe1ff */
[----:B------:R-:W-:-:S04]  /*60f0*/  FSETP.NEU.AND P2, PT, |R41|, R40, PT ;  /* 0x000000282900720b */ /* 0x000fc80003f4d200 */
[----:B------:R-:W-:Y:S02]  /*6100*/  FSEL R48, R36, R48, !P2 ;  /* 0x0000003024307208 */ /* 0x000fe40005000000 */
[----:B------:R-:W-:Y:S01]  /*6110*/  FSEL R49, R35, R49, !P2 ;  /* 0x0000003123317208 */ /* 0x000fe20005000000 */
[----:B------:R-:W-:Y:S06]  /*6120*/  BRA `(.L_x_101) ;  /* 0x0000000000547947 */ /* 0x000fec0003800000 */
.L_x_100:
[----:B------:R-:W-:-:S14]  /*6130*/  DSETP.NAN.AND P2, PT, R36, R36, PT ;  /* 0x000000242400722a */ /* 0x000fdc0003f48000 */
[----:B------:R-:W-:Y:S05]  /*6140*/  @P2 BRA `(.L_x_102) ;  /* 0x0000000000442947 */ /* 0x000fea0003800000 */
[----:B------:R-:W-:-:S14]  /*6150*/  DSETP.NAN.AND P2, PT, R40, R40, PT ;  /* 0x000000282800722a */ /* 0x000fdc0003f48000 */
[----:B------:R-:W-:Y:S05]  /*6160*/  @P2 BRA `(.L_x_103) ;  /* 0x0000000000302947 */ /* 0x000fea0003800000 */
[----:B------:R-:W-:Y:S01]  /*6170*/  ISETP.NE.AND P2, PT, R52, R35, PT ;  /* 0x000000233400720c */ /* 0x000fe20003f45270 */
[----:B------:R-:W-:Y:S02]  /*6180*/  IMAD.MOV.U32 R48, RZ, RZ, 0x0 ;  /* 0x00000000ff307424 */ /* 0x000fe400078e00ff */
[----:B------:R-:W-:-:S10]  /*6190*/  IMAD.MOV.U32 R49, RZ, RZ, -0x80000 ;  /* 0xfff80000ff317424 */ /* 0x000fd400078e00ff */
[----:B------:R-:W-:Y:S05]  /*61a0*/  @!P2 BRA `(.L_x_101) ;  /* 0x000000000034a947 */ /* 0x000fea0003800000 */
[----:B------:R-:W-:Y:S02]  /*61b0*/  ISETP.NE.AND P2, PT, R52, 0x7ff00000, PT ;  /* 0x7ff000003400780c */ /* 0x000fe40003f45270 */
[----:B------:R-:W-:Y:S02]  /*61c0*/  LOP3.LUT R49, R37, 0x80000000, R41, 0x48, !PT ;  /* 0x8000000025317812 */ /* 0x000fe400078e4829 */
[----:B------:R-:W-:-:S13]  /*61d0*/  ISETP.EQ.OR P2, PT, R35, RZ, !P2 ;  /* 0x000000ff2300720c */ /* 0x000fda0005742670 */
[----:B------:R-:W-:Y:S01]  /*61e0*/  @P2 LOP3.LUT R35, R49, 0x7ff00000, RZ, 0xfc, !PT ;  /* 0x7ff0000031232812 */ /* 0x000fe200078efcff */
[----:B------:R-:W-:Y:S01]  /*61f0*/  @!P2 IMAD.MOV.U32 R48, RZ, RZ, RZ ;  /* 0x000000ffff30a224 */ /* 0x000fe200078e00ff */
[----:B------:R-:W-:-:S03]  /*6200*/  @P2 MOV R48, RZ ;  /* 0x000000ff00302202 */ /* 0x000fc60000000f00 */
[----:B------:R-:W-:Y:S01]  /*6210*/  @P2 IMAD.MOV.U32 R49, RZ, RZ, R35 ;  /* 0x000000ffff312224 */ /* 0x000fe200078e0023 */
[----:B------:R-:W-:Y:S06]  /*6220*/  BRA `(.L_x_101) ;  /* 0x0000000000147947 */ /* 0x000fec0003800000 */
.L_x_103:
[----:B------:R-:W-:Y:S01]  /*6230*/  LOP3.LUT R49, R41, 0x80000, RZ, 0xfc, !PT ;  /* 0x0008000029317812 */ /* 0x000fe200078efcff */
[----:B------:R-:W-:Y:S01]  /*6240*/  IMAD.MOV.U32 R48, RZ, RZ, R40 ;  /* 0x000000ffff307224 */ /* 0x000fe200078e0028 */
[----:B------:R-:W-:Y:S06]  /*6250*/  BRA `(.L_x_101) ;  /* 0x0000000000087947 */ /* 0x000fec0003800000 */
.L_x_102:
[----:B------:R-:W-:Y:S01]  /*6260*/  LOP3.LUT R49, R37, 0x80000, RZ, 0xfc, !PT ;  /* 0x0008000025317812 */ /* 0x000fe200078efcff */
[----:B------:R-:W-:-:S07]  /*6270*/  IMAD.MOV.U32 R48, RZ, RZ, R36 ;  /* 0x000000ffff307224 */ /* 0x000fce00078e0024 */
.L_x_101:
[----:B------:R-:W-:Y:S05]  /*6280*/  BSYNC.RECONVERGENT B0 ;  /* 0x0000000000007941 */ /* 0x000fea0003800200 */
.L_x_99:
[----:B------:R-:W-:-:S04]  /*6290*/  IMAD.MOV.U32 R47, RZ, RZ, 0x0 ;  /* 0x00000000ff2f7424 */ /* 0x000fc800078e00ff */
[----:B------:R-:W-:Y:S05]  /*62a0*/  RET.REL.NODEC R46 `(_Z26calculateHistEntropyCuda3DPKdS0_S0_S0_PdS1_) ;  /* 0xffffff9c2e547950 */ /* 0x000fea0003c3ffff */
.L_x_104:
[----:B------:R-:W-:-:S00]  /*62b0*/  BRA `(.L_x_104) ;  /* 0xfffffffc00fc7947 */ /* 0x000fc0000383ffff */
[----:B------:R-:W-:-:S00]  /*62c0*/  NOP ;  /* 0x0000000000007918 */ /* 0x000fc00000000000 */
        /* <DEDUP_REMOVED lines=11> */
.L_x_105:


//--------------------- .nv.global.init           --------------------------
	.section	.nv.global.init,"aw",@progbits
	.align	8
.nv.global.init:
	.type		EPSD,@object
	.size		EPSD,($str - EPSD)
EPSD:
        /*0000*/ 	.byte	0x00, 0x00, 0x00, 0x00, 0x00, 0x00, 0xb0, 0x3c
	.type		$str,@object
	.size		$str,(.L_16 - $str)
$str:
        /*0008*/ 	.byte	0x50, 0x72, 0x6f, 0x67, 0x72, 0x65, 0x73, 0x73, 0x3a, 0x20, 0x25, 0x64, 0x25, 0x25, 0x0a, 0x00
.L_16:


//--------------------- .nv.shared.reserved.0     --------------------------
	.section	.nv.shared.reserved.0,"aw",@nobits
	.weak		__nv_reservedSMEM_offset_0_alias
	.size		__nv_reservedSMEM_offset_0_alias, 0, 64
	.other		__nv_reservedSMEM_offset_0_alias,@"STO_CUDA_RESERVED_SHARED STV_DEFAULT"
__nv_reservedSMEM_offset_0_alias:
	.zero		0
	.zero		64


//--------------------- .nv.global                --------------------------
	.section	.nv.global,"aw",@nobits
	.align	4
.nv.global:
	.type		d_progress,@object
	.size		d_progress,(.L_14 - d_progress)
d_progress:
	.zero		4
.L_14:


//--------------------- .nv.constant0._Z26calculateHistEntropyCuda3DPKdS0_S0_S0_PdS1_ --------------------------
	.section	.nv.constant0._Z26calculateHistEntropyCuda3DPKdS0_S0_S0_PdS1_,"a",@progbits
	.sectionflags	@""
	.align	4
.nv.constant0._Z26calculateHistEntropyCuda3DPKdS0_S0_S0_PdS1_:
	.zero		944


//--------------------- SYMBOLS --------------------------

	.type		.nv.reservedSmem.offset0,@object
	.size		.nv.reservedSmem.offset0,0x4
	.type		vprintf,@function
